//
// Generated by NVIDIA NVVM Compiler
//
// Compiler Build ID: CL-36424714
// Cuda compilation tools, release 13.0, V13.0.88
// Based on NVVM 20.0.0
//

.version 9.0
.target sm_100
.address_size 64

.extern .func  (.param .b32 func_retval0) vprintf
(
	.param .b64 vprintf_param_0,
	.param .b64 vprintf_param_1
)
;
.global .align 4 .b8 precalc_xorwow_matrix[102400];
.global .align 4 .b8 precalc_xorwow_offset_matrix[102400];
.global .align 4 .b8 mrg32k3aM1[2304];
.global .align 4 .b8 mrg32k3aM2[2304];
.global .align 4 .b8 mrg32k3aM1SubSeq[2016];
.global .align 4 .b8 mrg32k3aM2SubSeq[2016];
.global .align 4 .b8 mrg32k3aM1Seq[2304];
.global .align 4 .b8 mrg32k3aM2Seq[2304];
.const .align 8 .b8 __cr_lgamma_table[72];
// _ZZN15astroaccelerate25transpose_rowmajor_kernelEPKfPfiiE4tile has been demoted
.shared .align 8 .b8 _ZN15astroaccelerate2wsE[800];
.global .align 1 .b8 $str[27] = {82, 70, 73, 32, 82, 101, 100, 117, 99, 116, 105, 111, 110, 32, 117, 110, 102, 105, 110, 105, 115, 104, 101, 100, 46, 10};
.global .align 1 .b8 $str$1[40] = {10, 86, 97, 114, 105, 97, 110, 99, 101, 32, 122, 101, 114, 111, 44, 32, 83, 97, 109, 112, 108, 101, 32, 37, 100, 32, 37, 100, 32, 37, 108, 102, 32, 37, 46, 49, 54, 108, 102};

.entry _ZN15astroaccelerate7MessageEv()
{
	.reg .b32 	%r<3>;
	.reg .b64 	%rd<3>;

	mov.u64 	%rd1, $str;
	cvta.global.u64 	%rd2, %rd1;
	{ // callseq 0, 0
	.param .b64 param0;
	st.param.b64 	[param0], %rd2;
	.param .b64 param1;
	st.param.b64 	[param1], 0;
	.param .b32 retval0;
	call.uni (retval0), 
	vprintf, 
	(
	param0, 
	param1
	);
	ld.param.b32 	%r1, [retval0];
	} // callseq 0
	ret;

}
.entry _ZN15astroaccelerate13set_int_arrayEPiii(
	.param .u64 .ptr .align 1 _ZN15astroaccelerate13set_int_arrayEPiii_param_0,
	.param .u32 _ZN15astroaccelerate13set_int_arrayEPiii_param_1,
	.param .u32 _ZN15astroaccelerate13set_int_arrayEPiii_param_2
)
{
	.reg .pred 	%p<2>;
	.reg .b32 	%r<7>;
	.reg .b64 	%rd<5>;

	ld.param.u64 	%rd1, [_ZN15astroaccelerate13set_int_arrayEPiii_param_0];
	ld.param.u32 	%r3, [_ZN15astroaccelerate13set_int_arrayEPiii_param_1];
	ld.param.u32 	%r2, [_ZN15astroaccelerate13set_int_arrayEPiii_param_2];
	mov.u32 	%r4, %ctaid.x;
	mov.u32 	%r5, %ntid.x;
	mov.u32 	%r6, %tid.x;
	mad.lo.s32 	%r1, %r4, %r5, %r6;
	setp.ge.s32 	%p1, %r1, %r3;
	@%p1 bra 	$L__BB1_2;
	cvta.to.global.u64 	%rd2, %rd1;
	mul.wide.s32 	%rd3, %r1, 4;
	add.s64 	%rd4, %rd2, %rd3;
	st.global.u32 	[%rd4], %r2;
$L__BB1_2:
	ret;

}
.entry _ZN15astroaccelerate9fill_onesEPfi(
	.param .u64 .ptr .align 1 _ZN15astroaccelerate9fill_onesEPfi_param_0,
	.param .u32 _ZN15astroaccelerate9fill_onesEPfi_param_1
)
{
	.reg .pred 	%p<2>;
	.reg .b32 	%r<7>;
	.reg .b64 	%rd<5>;

	ld.param.u64 	%rd1, [_ZN15astroaccelerate9fill_onesEPfi_param_0];
	ld.param.u32 	%r2, [_ZN15astroaccelerate9fill_onesEPfi_param_1];
	mov.u32 	%r3, %ctaid.x;
	mov.u32 	%r4, %ntid.x;
	mov.u32 	%r5, %tid.x;
	mad.lo.s32 	%r1, %r3, %r4, %r5;
	setp.ge.s32 	%p1, %r1, %r2;
	@%p1 bra 	$L__BB2_2;
	cvta.to.global.u64 	%rd2, %rd1;
	mul.wide.s32 	%rd3, %r1, 4;
	add.s64 	%rd4, %rd2, %rd3;
	mov.b32 	%r6, 1065353216;
	st.global.u32 	[%rd4], %r6;
$L__BB2_2:
	ret;

}
.entry _ZN15astroaccelerate5StatsEPfiiPiPdS2_S1_S1_i(
	.param .u64 .ptr .align 1 _ZN15astroaccelerate5StatsEPfiiPiPdS2_S1_S1_i_param_0,
	.param .u32 _ZN15astroaccelerate5StatsEPfiiPiPdS2_S1_S1_i_param_1,
	.param .u32 _ZN15astroaccelerate5StatsEPfiiPiPdS2_S1_S1_i_param_2,
	.param .u64 .ptr .align 1 _ZN15astroaccelerate5StatsEPfiiPiPdS2_S1_S1_i_param_3,
	.param .u64 .ptr .align 1 _ZN15astroaccelerate5StatsEPfiiPiPdS2_S1_S1_i_param_4,
	.param .u64 .ptr .align 1 _ZN15astroaccelerate5StatsEPfiiPiPdS2_S1_S1_i_param_5,
	.param .u64 .ptr .align 1 _ZN15astroaccelerate5StatsEPfiiPiPdS2_S1_S1_i_param_6,
	.param .u64 .ptr .align 1 _ZN15astroaccelerate5StatsEPfiiPiPdS2_S1_S1_i_param_7,
	.param .u32 _ZN15astroaccelerate5StatsEPfiiPiPdS2_S1_S1_i_param_8
)
{
	.reg .pred 	%p<70>;
	.reg .b32 	%r<147>;
	.reg .b32 	%f<2>;
	.reg .b64 	%rd<32>;
	.reg .b64 	%fd<66>;

	ld.param.u64 	%rd11, [_ZN15astroaccelerate5StatsEPfiiPiPdS2_S1_S1_i_param_0];
	ld.param.u32 	%r17, [_ZN15astroaccelerate5StatsEPfiiPiPdS2_S1_S1_i_param_1];
	ld.param.u32 	%r15, [_ZN15astroaccelerate5StatsEPfiiPiPdS2_S1_S1_i_param_2];
	ld.param.u64 	%rd12, [_ZN15astroaccelerate5StatsEPfiiPiPdS2_S1_S1_i_param_3];
	ld.param.u64 	%rd14, [_ZN15astroaccelerate5StatsEPfiiPiPdS2_S1_S1_i_param_4];
	ld.param.u64 	%rd15, [_ZN15astroaccelerate5StatsEPfiiPiPdS2_S1_S1_i_param_5];
	ld.param.u64 	%rd16, [_ZN15astroaccelerate5StatsEPfiiPiPdS2_S1_S1_i_param_6];
	ld.param.u64 	%rd13, [_ZN15astroaccelerate5StatsEPfiiPiPdS2_S1_S1_i_param_7];
	ld.param.u32 	%r19, [_ZN15astroaccelerate5StatsEPfiiPiPdS2_S1_S1_i_param_8];
	cvta.to.global.u64 	%rd29, %rd16;
	cvta.to.global.u64 	%rd30, %rd15;
	cvta.to.global.u64 	%rd31, %rd14;
	mov.u32 	%r1, %tid.x;
	mov.u32 	%r2, %ntid.x;
	mov.u32 	%r20, %ctaid.x;
	mad.lo.s32 	%r3, %r2, %r20, %r1;
	mov.u32 	%r21, %ctaid.y;
	mov.u32 	%r22, %ntid.y;
	mad.lo.s32 	%r23, %r21, %r22, %r19;
	and.b32  	%r5, %r1, 31;
	setp.ge.s32 	%p4, %r3, %r15;
	setp.ge.s32 	%p5, %r23, %r17;
	mov.pred 	%p3, 0;
	mov.b32 	%r145, 0;
	or.pred  	%p6, %p4, %p5;
	mov.f64 	%fd62, 0d0000000000000000;
	mov.f64 	%fd63, 0d0000000000000000;
	mov.pred 	%p69, %p3;
	@%p6 bra 	$L__BB3_4;
	cvta.to.global.u64 	%rd17, %rd13;
	cvta.to.global.u64 	%rd18, %rd12;
	mul.wide.s32 	%rd19, %r23, %r15;
	mul.wide.s32 	%rd20, %r23, 8;
	add.s64 	%rd31, %rd31, %rd20;
	add.s64 	%rd30, %rd30, %rd20;
	mul.wide.s32 	%rd21, %r23, 4;
	add.s64 	%rd29, %rd29, %rd21;
	add.s64 	%rd22, %rd17, %rd21;
	ld.global.u32 	%r6, [%rd22];
	setp.eq.s32 	%p69, %r6, 0;
	cvt.s64.s32 	%rd23, %r3;
	add.s64 	%rd7, %rd19, %rd23;
	shl.b64 	%rd24, %rd7, 2;
	add.s64 	%rd25, %rd18, %rd24;
	ld.global.u32 	%r25, [%rd25];
	setp.eq.s32 	%p7, %r25, 0;
	@%p7 bra 	$L__BB3_4;
	setp.ne.s32 	%p9, %r6, 0;
	mov.pred 	%p69, %p3;
	@%p9 bra 	$L__BB3_4;
	cvta.to.global.u64 	%rd26, %rd11;
	add.s64 	%rd28, %rd26, %rd24;
	ld.global.f32 	%f1, [%rd28];
	cvt.f64.f32 	%fd16, %f1;
	add.f64 	%fd62, %fd16, 0d0000000000000000;
	mul.f64 	%fd63, %fd16, %fd16;
	mov.pred 	%p69, -1;
	mov.b32 	%r145, 1;
$L__BB3_4:
	bar.sync 	0;
	add.s32 	%r68, %r2, 31;
	shr.u32 	%r8, %r68, 5;
	shl.b32 	%r69, %r8, 3;
	mov.u32 	%r70, _ZN15astroaccelerate2wsE;
	add.s32 	%r9, %r70, %r69;
	add.s32 	%r10, %r9, %r69;
	// begin inline asm
	mov.b64 {%r28,%r29}, %fd62;
	// end inline asm
	shfl.sync.down.b32	%r31|%p11, %r29, 16, 31, -1;
	shfl.sync.down.b32	%r30|%p12, %r28, 16, 31, -1;
	// begin inline asm
	mov.b64 %fd18, {%r30,%r31};
	// end inline asm
	add.f64 	%fd21, %fd62, %fd18;
	// begin inline asm
	mov.b64 {%r32,%r33}, %fd63;
	// end inline asm
	shfl.sync.down.b32	%r35|%p13, %r33, 16, 31, -1;
	shfl.sync.down.b32	%r34|%p14, %r32, 16, 31, -1;
	// begin inline asm
	mov.b64 %fd20, {%r34,%r35};
	// end inline asm
	add.f64 	%fd23, %fd63, %fd20;
	shfl.sync.down.b32	%r71|%p15, %r145, 16, 31, -1;
	add.s32 	%r72, %r71, %r145;
	// begin inline asm
	mov.b64 {%r36,%r37}, %fd21;
	// end inline asm
	shfl.sync.down.b32	%r39|%p16, %r37, 8, 31, -1;
	shfl.sync.down.b32	%r38|%p17, %r36, 8, 31, -1;
	// begin inline asm
	mov.b64 %fd22, {%r38,%r39};
	// end inline asm
	add.f64 	%fd25, %fd21, %fd22;
	// begin inline asm
	mov.b64 {%r40,%r41}, %fd23;
	// end inline asm
	shfl.sync.down.b32	%r43|%p18, %r41, 8, 31, -1;
	shfl.sync.down.b32	%r42|%p19, %r40, 8, 31, -1;
	// begin inline asm
	mov.b64 %fd24, {%r42,%r43};
	// end inline asm
	add.f64 	%fd27, %fd23, %fd24;
	shfl.sync.down.b32	%r73|%p20, %r72, 8, 31, -1;
	add.s32 	%r74, %r73, %r72;
	// begin inline asm
	mov.b64 {%r44,%r45}, %fd25;
	// end inline asm
	shfl.sync.down.b32	%r47|%p21, %r45, 4, 31, -1;
	shfl.sync.down.b32	%r46|%p22, %r44, 4, 31, -1;
	// begin inline asm
	mov.b64 %fd26, {%r46,%r47};
	// end inline asm
	add.f64 	%fd29, %fd25, %fd26;
	// begin inline asm
	mov.b64 {%r48,%r49}, %fd27;
	// end inline asm
	shfl.sync.down.b32	%r51|%p23, %r49, 4, 31, -1;
	shfl.sync.down.b32	%r50|%p24, %r48, 4, 31, -1;
	// begin inline asm
	mov.b64 %fd28, {%r50,%r51};
	// end inline asm
	add.f64 	%fd31, %fd27, %fd28;
	shfl.sync.down.b32	%r75|%p25, %r74, 4, 31, -1;
	add.s32 	%r76, %r75, %r74;
	// begin inline asm
	mov.b64 {%r52,%r53}, %fd29;
	// end inline asm
	shfl.sync.down.b32	%r55|%p26, %r53, 2, 31, -1;
	shfl.sync.down.b32	%r54|%p27, %r52, 2, 31, -1;
	// begin inline asm
	mov.b64 %fd30, {%r54,%r55};
	// end inline asm
	add.f64 	%fd33, %fd29, %fd30;
	// begin inline asm
	mov.b64 {%r56,%r57}, %fd31;
	// end inline asm
	shfl.sync.down.b32	%r59|%p28, %r57, 2, 31, -1;
	shfl.sync.down.b32	%r58|%p29, %r56, 2, 31, -1;
	// begin inline asm
	mov.b64 %fd32, {%r58,%r59};
	// end inline asm
	add.f64 	%fd35, %fd31, %fd32;
	shfl.sync.down.b32	%r77|%p30, %r76, 2, 31, -1;
	add.s32 	%r78, %r77, %r76;
	// begin inline asm
	mov.b64 {%r60,%r61}, %fd33;
	// end inline asm
	shfl.sync.down.b32	%r63|%p31, %r61, 1, 31, -1;
	shfl.sync.down.b32	%r62|%p32, %r60, 1, 31, -1;
	// begin inline asm
	mov.b64 %fd34, {%r62,%r63};
	// end inline asm
	add.f64 	%fd5, %fd33, %fd34;
	// begin inline asm
	mov.b64 {%r64,%r65}, %fd35;
	// end inline asm
	shfl.sync.down.b32	%r67|%p33, %r65, 1, 31, -1;
	shfl.sync.down.b32	%r66|%p34, %r64, 1, 31, -1;
	// begin inline asm
	mov.b64 %fd36, {%r66,%r67};
	// end inline asm
	add.f64 	%fd6, %fd35, %fd36;
	shfl.sync.down.b32	%r79|%p35, %r78, 1, 31, -1;
	add.s32 	%r11, %r79, %r78;
	setp.ne.s32 	%p36, %r5, 0;
	not.pred 	%p37, %p69;
	or.pred  	%p38, %p36, %p37;
	@%p38 bra 	$L__BB3_6;
	shr.u32 	%r80, %r1, 5;
	shl.b32 	%r81, %r80, 3;
	add.s32 	%r83, %r70, %r81;
	st.shared.f64 	[%r83], %fd5;
	add.s32 	%r84, %r9, %r81;
	st.shared.f64 	[%r84], %fd6;
	shl.b32 	%r85, %r80, 2;
	add.s32 	%r86, %r10, %r85;
	st.shared.u32 	[%r86], %r11;
$L__BB3_6:
	bar.sync 	0;
	setp.gt.u32 	%p39, %r1, 31;
	or.pred  	%p41, %p37, %p39;
	@%p41 bra 	$L__BB3_11;
	setp.ge.u32 	%p42, %r5, %r8;
	mov.b32 	%r146, 0;
	mov.f64 	%fd64, 0d0000000000000000;
	mov.f64 	%fd65, %fd64;
	@%p42 bra 	$L__BB3_9;
	shl.b32 	%r89, %r5, 3;
	add.s32 	%r91, %r70, %r89;
	ld.shared.f64 	%fd64, [%r91];
	add.s32 	%r92, %r9, %r89;
	ld.shared.f64 	%fd65, [%r92];
	shl.b32 	%r93, %r5, 2;
	add.s32 	%r94, %r10, %r93;
	ld.shared.u32 	%r146, [%r94];
$L__BB3_9:
	setp.ne.s32 	%p43, %r5, 0;
	// begin inline asm
	mov.b64 {%r95,%r96}, %fd64;
	// end inline asm
	shfl.sync.down.b32	%r98|%p44, %r96, 16, 31, -1;
	shfl.sync.down.b32	%r97|%p45, %r95, 16, 31, -1;
	// begin inline asm
	mov.b64 %fd39, {%r97,%r98};
	// end inline asm
	add.f64 	%fd42, %fd64, %fd39;
	// begin inline asm
	mov.b64 {%r99,%r100}, %fd65;
	// end inline asm
	shfl.sync.down.b32	%r102|%p46, %r100, 16, 31, -1;
	shfl.sync.down.b32	%r101|%p47, %r99, 16, 31, -1;
	// begin inline asm
	mov.b64 %fd41, {%r101,%r102};
	// end inline asm
	add.f64 	%fd44, %fd65, %fd41;
	shfl.sync.down.b32	%r135|%p48, %r146, 16, 31, -1;
	add.s32 	%r136, %r135, %r146;
	// begin inline asm
	mov.b64 {%r103,%r104}, %fd42;
	// end inline asm
	shfl.sync.down.b32	%r106|%p49, %r104, 8, 31, -1;
	shfl.sync.down.b32	%r105|%p50, %r103, 8, 31, -1;
	// begin inline asm
	mov.b64 %fd43, {%r105,%r106};
	// end inline asm
	add.f64 	%fd46, %fd42, %fd43;
	// begin inline asm
	mov.b64 {%r107,%r108}, %fd44;
	// end inline asm
	shfl.sync.down.b32	%r110|%p51, %r108, 8, 31, -1;
	shfl.sync.down.b32	%r109|%p52, %r107, 8, 31, -1;
	// begin inline asm
	mov.b64 %fd45, {%r109,%r110};
	// end inline asm
	add.f64 	%fd48, %fd44, %fd45;
	shfl.sync.down.b32	%r137|%p53, %r136, 8, 31, -1;
	add.s32 	%r138, %r137, %r136;
	// begin inline asm
	mov.b64 {%r111,%r112}, %fd46;
	// end inline asm
	shfl.sync.down.b32	%r114|%p54, %r112, 4, 31, -1;
	shfl.sync.down.b32	%r113|%p55, %r111, 4, 31, -1;
	// begin inline asm
	mov.b64 %fd47, {%r113,%r114};
	// end inline asm
	add.f64 	%fd50, %fd46, %fd47;
	// begin inline asm
	mov.b64 {%r115,%r116}, %fd48;
	// end inline asm
	shfl.sync.down.b32	%r118|%p56, %r116, 4, 31, -1;
	shfl.sync.down.b32	%r117|%p57, %r115, 4, 31, -1;
	// begin inline asm
	mov.b64 %fd49, {%r117,%r118};
	// end inline asm
	add.f64 	%fd52, %fd48, %fd49;
	shfl.sync.down.b32	%r139|%p58, %r138, 4, 31, -1;
	add.s32 	%r140, %r139, %r138;
	// begin inline asm
	mov.b64 {%r119,%r120}, %fd50;
	// end inline asm
	shfl.sync.down.b32	%r122|%p59, %r120, 2, 31, -1;
	shfl.sync.down.b32	%r121|%p60, %r119, 2, 31, -1;
	// begin inline asm
	mov.b64 %fd51, {%r121,%r122};
	// end inline asm
	add.f64 	%fd54, %fd50, %fd51;
	// begin inline asm
	mov.b64 {%r123,%r124}, %fd52;
	// end inline asm
	shfl.sync.down.b32	%r126|%p61, %r124, 2, 31, -1;
	shfl.sync.down.b32	%r125|%p62, %r123, 2, 31, -1;
	// begin inline asm
	mov.b64 %fd53, {%r125,%r126};
	// end inline asm
	add.f64 	%fd56, %fd52, %fd53;
	shfl.sync.down.b32	%r141|%p63, %r140, 2, 31, -1;
	add.s32 	%r142, %r141, %r140;
	// begin inline asm
	mov.b64 {%r127,%r128}, %fd54;
	// end inline asm
	shfl.sync.down.b32	%r130|%p64, %r128, 1, 31, -1;
	shfl.sync.down.b32	%r129|%p65, %r127, 1, 31, -1;
	// begin inline asm
	mov.b64 %fd55, {%r129,%r130};
	// end inline asm
	add.f64 	%fd11, %fd54, %fd55;
	// begin inline asm
	mov.b64 {%r131,%r132}, %fd56;
	// end inline asm
	shfl.sync.down.b32	%r134|%p66, %r132, 1, 31, -1;
	shfl.sync.down.b32	%r133|%p67, %r131, 1, 31, -1;
	// begin inline asm
	mov.b64 %fd57, {%r133,%r134};
	// end inline asm
	add.f64 	%fd12, %fd56, %fd57;
	shfl.sync.down.b32	%r143|%p68, %r142, 1, 31, -1;
	add.s32 	%r14, %r143, %r142;
	@%p43 bra 	$L__BB3_11;
	atom.global.add.f64 	%fd58, [%rd31], %fd11;
	atom.global.add.f64 	%fd59, [%rd30], %fd12;
	atom.global.add.u32 	%r144, [%rd29], %r14;
$L__BB3_11:
	ret;

}
.entry _ZN15astroaccelerate9GlobStatsEPdiPiS0_S0_S1_(
	.param .u64 .ptr .align 1 _ZN15astroaccelerate9GlobStatsEPdiPiS0_S0_S1__param_0,
	.param .u32 _ZN15astroaccelerate9GlobStatsEPdiPiS0_S0_S1__param_1,
	.param .u64 .ptr .align 1 _ZN15astroaccelerate9GlobStatsEPdiPiS0_S0_S1__param_2,
	.param .u64 .ptr .align 1 _ZN15astroaccelerate9GlobStatsEPdiPiS0_S0_S1__param_3,
	.param .u64 .ptr .align 1 _ZN15astroaccelerate9GlobStatsEPdiPiS0_S0_S1__param_4,
	.param .u64 .ptr .align 1 _ZN15astroaccelerate9GlobStatsEPdiPiS0_S0_S1__param_5
)
{
	.reg .pred 	%p<65>;
	.reg .b32 	%r<138>;
	.reg .b64 	%rd<15>;
	.reg .b64 	%fd<65>;

	ld.param.u64 	%rd1, [_ZN15astroaccelerate9GlobStatsEPdiPiS0_S0_S1__param_0];
	ld.param.u32 	%r13, [_ZN15astroaccelerate9GlobStatsEPdiPiS0_S0_S1__param_1];
	ld.param.u64 	%rd2, [_ZN15astroaccelerate9GlobStatsEPdiPiS0_S0_S1__param_2];
	ld.param.u64 	%rd3, [_ZN15astroaccelerate9GlobStatsEPdiPiS0_S0_S1__param_3];
	ld.param.u64 	%rd4, [_ZN15astroaccelerate9GlobStatsEPdiPiS0_S0_S1__param_4];
	ld.param.u64 	%rd5, [_ZN15astroaccelerate9GlobStatsEPdiPiS0_S0_S1__param_5];
	mov.u32 	%r1, %tid.x;
	mov.u32 	%r2, %ntid.x;
	mov.u32 	%r15, %ctaid.x;
	mad.lo.s32 	%r3, %r2, %r15, %r1;
	and.b32  	%r4, %r1, 31;
	setp.ge.s32 	%p2, %r3, %r13;
	mov.b32 	%r136, 0;
	mov.f64 	%fd61, 0d0000000000000000;
	mov.f64 	%fd62, 0d0000000000000000;
	@%p2 bra 	$L__BB4_3;
	cvta.to.global.u64 	%rd6, %rd2;
	mul.wide.s32 	%rd7, %r3, 4;
	add.s64 	%rd8, %rd6, %rd7;
	ld.global.u32 	%r17, [%rd8];
	setp.eq.s32 	%p3, %r17, 0;
	@%p3 bra 	$L__BB4_3;
	cvta.to.global.u64 	%rd9, %rd1;
	mul.wide.s32 	%rd10, %r3, 8;
	add.s64 	%rd11, %rd9, %rd10;
	ld.global.f64 	%fd15, [%rd11];
	add.f64 	%fd61, %fd15, 0d0000000000000000;
	mul.f64 	%fd62, %fd15, %fd15;
	mov.b32 	%r136, 1;
$L__BB4_3:
	setp.ge.s32 	%p4, %r3, %r13;
	bar.sync 	0;
	// begin inline asm
	mov.b64 {%r19,%r20}, %fd61;
	// end inline asm
	shfl.sync.down.b32	%r22|%p5, %r20, 16, 31, -1;
	shfl.sync.down.b32	%r21|%p6, %r19, 16, 31, -1;
	// begin inline asm
	mov.b64 %fd17, {%r21,%r22};
	// end inline asm
	add.f64 	%fd20, %fd61, %fd17;
	// begin inline asm
	mov.b64 {%r23,%r24}, %fd62;
	// end inline asm
	shfl.sync.down.b32	%r26|%p7, %r24, 16, 31, -1;
	shfl.sync.down.b32	%r25|%p8, %r23, 16, 31, -1;
	// begin inline asm
	mov.b64 %fd19, {%r25,%r26};
	// end inline asm
	add.f64 	%fd22, %fd62, %fd19;
	shfl.sync.down.b32	%r59|%p9, %r136, 16, 31, -1;
	add.s32 	%r60, %r59, %r136;
	// begin inline asm
	mov.b64 {%r27,%r28}, %fd20;
	// end inline asm
	shfl.sync.down.b32	%r30|%p10, %r28, 8, 31, -1;
	shfl.sync.down.b32	%r29|%p11, %r27, 8, 31, -1;
	// begin inline asm
	mov.b64 %fd21, {%r29,%r30};
	// end inline asm
	add.f64 	%fd24, %fd20, %fd21;
	// begin inline asm
	mov.b64 {%r31,%r32}, %fd22;
	// end inline asm
	shfl.sync.down.b32	%r34|%p12, %r32, 8, 31, -1;
	shfl.sync.down.b32	%r33|%p13, %r31, 8, 31, -1;
	// begin inline asm
	mov.b64 %fd23, {%r33,%r34};
	// end inline asm
	add.f64 	%fd26, %fd22, %fd23;
	shfl.sync.down.b32	%r61|%p14, %r60, 8, 31, -1;
	add.s32 	%r62, %r61, %r60;
	// begin inline asm
	mov.b64 {%r35,%r36}, %fd24;
	// end inline asm
	shfl.sync.down.b32	%r38|%p15, %r36, 4, 31, -1;
	shfl.sync.down.b32	%r37|%p16, %r35, 4, 31, -1;
	// begin inline asm
	mov.b64 %fd25, {%r37,%r38};
	// end inline asm
	add.f64 	%fd28, %fd24, %fd25;
	// begin inline asm
	mov.b64 {%r39,%r40}, %fd26;
	// end inline asm
	shfl.sync.down.b32	%r42|%p17, %r40, 4, 31, -1;
	shfl.sync.down.b32	%r41|%p18, %r39, 4, 31, -1;
	// begin inline asm
	mov.b64 %fd27, {%r41,%r42};
	// end inline asm
	add.f64 	%fd30, %fd26, %fd27;
	shfl.sync.down.b32	%r63|%p19, %r62, 4, 31, -1;
	add.s32 	%r64, %r63, %r62;
	// begin inline asm
	mov.b64 {%r43,%r44}, %fd28;
	// end inline asm
	shfl.sync.down.b32	%r46|%p20, %r44, 2, 31, -1;
	shfl.sync.down.b32	%r45|%p21, %r43, 2, 31, -1;
	// begin inline asm
	mov.b64 %fd29, {%r45,%r46};
	// end inline asm
	add.f64 	%fd32, %fd28, %fd29;
	// begin inline asm
	mov.b64 {%r47,%r48}, %fd30;
	// end inline asm
	shfl.sync.down.b32	%r50|%p22, %r48, 2, 31, -1;
	shfl.sync.down.b32	%r49|%p23, %r47, 2, 31, -1;
	// begin inline asm
	mov.b64 %fd31, {%r49,%r50};
	// end inline asm
	add.f64 	%fd34, %fd30, %fd31;
	shfl.sync.down.b32	%r65|%p24, %r64, 2, 31, -1;
	add.s32 	%r66, %r65, %r64;
	// begin inline asm
	mov.b64 {%r51,%r52}, %fd32;
	// end inline asm
	shfl.sync.down.b32	%r54|%p25, %r52, 1, 31, -1;
	shfl.sync.down.b32	%r53|%p26, %r51, 1, 31, -1;
	// begin inline asm
	mov.b64 %fd33, {%r53,%r54};
	// end inline asm
	add.f64 	%fd5, %fd32, %fd33;
	// begin inline asm
	mov.b64 {%r55,%r56}, %fd34;
	// end inline asm
	shfl.sync.down.b32	%r58|%p27, %r56, 1, 31, -1;
	shfl.sync.down.b32	%r57|%p28, %r55, 1, 31, -1;
	// begin inline asm
	mov.b64 %fd35, {%r57,%r58};
	// end inline asm
	add.f64 	%fd6, %fd34, %fd35;
	shfl.sync.down.b32	%r67|%p29, %r66, 1, 31, -1;
	add.s32 	%r6, %r67, %r66;
	add.s32 	%r68, %r2, 31;
	shr.u32 	%r7, %r68, 5;
	shl.b32 	%r69, %r7, 3;
	mov.u32 	%r70, _ZN15astroaccelerate2wsE;
	add.s32 	%r8, %r70, %r69;
	add.s32 	%r9, %r8, %r69;
	setp.ne.s32 	%p30, %r4, 0;
	or.pred  	%p31, %p30, %p4;
	@%p31 bra 	$L__BB4_5;
	shr.u32 	%r71, %r1, 5;
	shl.b32 	%r72, %r71, 3;
	add.s32 	%r74, %r70, %r72;
	st.shared.f64 	[%r74], %fd5;
	add.s32 	%r75, %r8, %r72;
	st.shared.f64 	[%r75], %fd6;
	shl.b32 	%r76, %r71, 2;
	add.s32 	%r77, %r9, %r76;
	st.shared.u32 	[%r77], %r6;
$L__BB4_5:
	setp.lt.s32 	%p32, %r3, %r13;
	bar.sync 	0;
	setp.lt.u32 	%p33, %r1, 32;
	and.pred  	%p1, %p32, %p33;
	not.pred 	%p34, %p1;
	setp.ge.u32 	%p35, %r4, %r7;
	mov.b32 	%r137, 0;
	mov.f64 	%fd63, 0d0000000000000000;
	or.pred  	%p36, %p35, %p34;
	mov.f64 	%fd64, %fd63;
	@%p36 bra 	$L__BB4_7;
	shl.b32 	%r80, %r4, 3;
	add.s32 	%r82, %r70, %r80;
	ld.shared.f64 	%fd63, [%r82];
	add.s32 	%r83, %r8, %r80;
	ld.shared.f64 	%fd64, [%r83];
	shl.b32 	%r84, %r4, 2;
	add.s32 	%r85, %r9, %r84;
	ld.shared.u32 	%r137, [%r85];
$L__BB4_7:
	setp.ne.s32 	%p37, %r4, 0;
	// begin inline asm
	mov.b64 {%r86,%r87}, %fd63;
	// end inline asm
	shfl.sync.down.b32	%r89|%p38, %r87, 16, 31, -1;
	shfl.sync.down.b32	%r88|%p39, %r86, 16, 31, -1;
	// begin inline asm
	mov.b64 %fd38, {%r88,%r89};
	// end inline asm
	add.f64 	%fd41, %fd63, %fd38;
	// begin inline asm
	mov.b64 {%r90,%r91}, %fd64;
	// end inline asm
	shfl.sync.down.b32	%r93|%p40, %r91, 16, 31, -1;
	shfl.sync.down.b32	%r92|%p41, %r90, 16, 31, -1;
	// begin inline asm
	mov.b64 %fd40, {%r92,%r93};
	// end inline asm
	add.f64 	%fd43, %fd64, %fd40;
	shfl.sync.down.b32	%r126|%p42, %r137, 16, 31, -1;
	add.s32 	%r127, %r126, %r137;
	// begin inline asm
	mov.b64 {%r94,%r95}, %fd41;
	// end inline asm
	shfl.sync.down.b32	%r97|%p43, %r95, 8, 31, -1;
	shfl.sync.down.b32	%r96|%p44, %r94, 8, 31, -1;
	// begin inline asm
	mov.b64 %fd42, {%r96,%r97};
	// end inline asm
	add.f64 	%fd45, %fd41, %fd42;
	// begin inline asm
	mov.b64 {%r98,%r99}, %fd43;
	// end inline asm
	shfl.sync.down.b32	%r101|%p45, %r99, 8, 31, -1;
	shfl.sync.down.b32	%r100|%p46, %r98, 8, 31, -1;
	// begin inline asm
	mov.b64 %fd44, {%r100,%r101};
	// end inline asm
	add.f64 	%fd47, %fd43, %fd44;
	shfl.sync.down.b32	%r128|%p47, %r127, 8, 31, -1;
	add.s32 	%r129, %r128, %r127;
	// begin inline asm
	mov.b64 {%r102,%r103}, %fd45;
	// end inline asm
	shfl.sync.down.b32	%r105|%p48, %r103, 4, 31, -1;
	shfl.sync.down.b32	%r104|%p49, %r102, 4, 31, -1;
	// begin inline asm
	mov.b64 %fd46, {%r104,%r105};
	// end inline asm
	add.f64 	%fd49, %fd45, %fd46;
	// begin inline asm
	mov.b64 {%r106,%r107}, %fd47;
	// end inline asm
	shfl.sync.down.b32	%r109|%p50, %r107, 4, 31, -1;
	shfl.sync.down.b32	%r108|%p51, %r106, 4, 31, -1;
	// begin inline asm
	mov.b64 %fd48, {%r108,%r109};
	// end inline asm
	add.f64 	%fd51, %fd47, %fd48;
	shfl.sync.down.b32	%r130|%p52, %r129, 4, 31, -1;
	add.s32 	%r131, %r130, %r129;
	// begin inline asm
	mov.b64 {%r110,%r111}, %fd49;
	// end inline asm
	shfl.sync.down.b32	%r113|%p53, %r111, 2, 31, -1;
	shfl.sync.down.b32	%r112|%p54, %r110, 2, 31, -1;
	// begin inline asm
	mov.b64 %fd50, {%r112,%r113};
	// end inline asm
	add.f64 	%fd53, %fd49, %fd50;
	// begin inline asm
	mov.b64 {%r114,%r115}, %fd51;
	// end inline asm
	shfl.sync.down.b32	%r117|%p55, %r115, 2, 31, -1;
	shfl.sync.down.b32	%r116|%p56, %r114, 2, 31, -1;
	// begin inline asm
	mov.b64 %fd52, {%r116,%r117};
	// end inline asm
	add.f64 	%fd55, %fd51, %fd52;
	shfl.sync.down.b32	%r132|%p57, %r131, 2, 31, -1;
	add.s32 	%r133, %r132, %r131;
	// begin inline asm
	mov.b64 {%r118,%r119}, %fd53;
	// end inline asm
	shfl.sync.down.b32	%r121|%p58, %r119, 1, 31, -1;
	shfl.sync.down.b32	%r120|%p59, %r118, 1, 31, -1;
	// begin inline asm
	mov.b64 %fd54, {%r120,%r121};
	// end inline asm
	add.f64 	%fd11, %fd53, %fd54;
	// begin inline asm
	mov.b64 {%r122,%r123}, %fd55;
	// end inline asm
	shfl.sync.down.b32	%r125|%p60, %r123, 1, 31, -1;
	shfl.sync.down.b32	%r124|%p61, %r122, 1, 31, -1;
	// begin inline asm
	mov.b64 %fd56, {%r124,%r125};
	// end inline asm
	add.f64 	%fd12, %fd55, %fd56;
	shfl.sync.down.b32	%r134|%p62, %r133, 1, 31, -1;
	add.s32 	%r12, %r134, %r133;
	or.pred  	%p64, %p37, %p34;
	@%p64 bra 	$L__BB4_9;
	cvta.to.global.u64 	%rd12, %rd3;
	atom.global.add.f64 	%fd57, [%rd12], %fd11;
	cvta.to.global.u64 	%rd13, %rd4;
	atom.global.add.f64 	%fd58, [%rd13], %fd12;
	cvta.to.global.u64 	%rd14, %rd5;
	atom.global.add.u32 	%r135, [%rd14], %r12;
$L__BB4_9:
	ret;

}
.entry _ZN15astroaccelerate4CalcEPdS0_Piii(
	.param .u64 .ptr .align 1 _ZN15astroaccelerate4CalcEPdS0_Piii_param_0,
	.param .u64 .ptr .align 1 _ZN15astroaccelerate4CalcEPdS0_Piii_param_1,
	.param .u64 .ptr .align 1 _ZN15astroaccelerate4CalcEPdS0_Piii_param_2,
	.param .u32 _ZN15astroaccelerate4CalcEPdS0_Piii_param_3,
	.param .u32 _ZN15astroaccelerate4CalcEPdS0_Piii_param_4
)
{
	.reg .pred 	%p<3>;
	.reg .b32 	%r<10>;
	.reg .b64 	%rd<12>;
	.reg .b64 	%fd<10>;

	ld.param.u64 	%rd2, [_ZN15astroaccelerate4CalcEPdS0_Piii_param_0];
	ld.param.u64 	%rd3, [_ZN15astroaccelerate4CalcEPdS0_Piii_param_1];
	ld.param.u64 	%rd4, [_ZN15astroaccelerate4CalcEPdS0_Piii_param_2];
	ld.param.u32 	%r3, [_ZN15astroaccelerate4CalcEPdS0_Piii_param_3];
	ld.param.u32 	%r4, [_ZN15astroaccelerate4CalcEPdS0_Piii_param_4];
	mov.u32 	%r5, %tid.x;
	mov.u32 	%r6, %ntid.x;
	mov.u32 	%r7, %ctaid.x;
	mad.lo.s32 	%r8, %r6, %r7, %r5;
	add.s32 	%r1, %r8, %r4;
	setp.ge.s32 	%p1, %r1, %r3;
	@%p1 bra 	$L__BB5_3;
	cvta.to.global.u64 	%rd5, %rd4;
	mul.wide.s32 	%rd6, %r1, 4;
	add.s64 	%rd1, %rd5, %rd6;
	ld.global.u32 	%r2, [%rd1];
	setp.eq.s32 	%p2, %r2, 0;
	@%p2 bra 	$L__BB5_3;
	cvta.to.global.u64 	%rd7, %rd2;
	mul.wide.s32 	%rd8, %r1, 8;
	add.s64 	%rd9, %rd7, %rd8;
	ld.global.f64 	%fd1, [%rd9];
	cvt.rn.f64.s32 	%fd2, %r2;
	div.rn.f64 	%fd3, %fd1, %fd2;
	st.global.f64 	[%rd9], %fd3;
	cvta.to.global.u64 	%rd10, %rd3;
	add.s64 	%rd11, %rd10, %rd8;
	ld.global.f64 	%fd4, [%rd11];
	ld.global.u32 	%r9, [%rd1];
	cvt.rn.f64.s32 	%fd5, %r9;
	div.rn.f64 	%fd6, %fd4, %fd5;
	mul.f64 	%fd7, %fd3, %fd3;
	sub.f64 	%fd8, %fd6, %fd7;
	sqrt.rn.f64 	%fd9, %fd8;
	st.global.f64 	[%rd11], %fd9;
$L__BB5_3:
	ret;

}
.entry _ZN15astroaccelerate9SigmaClipEPfiiPiS1_PdS2_S2_S2_S1_S1_fiii(
	.param .u64 .ptr .align 1 _ZN15astroaccelerate9SigmaClipEPfiiPiS1_PdS2_S2_S2_S1_S1_fiii_param_0,
	.param .u32 _ZN15astroaccelerate9SigmaClipEPfiiPiS1_PdS2_S2_S2_S1_S1_fiii_param_1,
	.param .u32 _ZN15astroaccelerate9SigmaClipEPfiiPiS1_PdS2_S2_S2_S1_S1_fiii_param_2,
	.param .u64 .ptr .align 1 _ZN15astroaccelerate9SigmaClipEPfiiPiS1_PdS2_S2_S2_S1_S1_fiii_param_3,
	.param .u64 .ptr .align 1 _ZN15astroaccelerate9SigmaClipEPfiiPiS1_PdS2_S2_S2_S1_S1_fiii_param_4,
	.param .u64 .ptr .align 1 _ZN15astroaccelerate9SigmaClipEPfiiPiS1_PdS2_S2_S2_S1_S1_fiii_param_5,
	.param .u64 .ptr .align 1 _ZN15astroaccelerate9SigmaClipEPfiiPiS1_PdS2_S2_S2_S1_S1_fiii_param_6,
	.param .u64 .ptr .align 1 _ZN15astroaccelerate9SigmaClipEPfiiPiS1_PdS2_S2_S2_S1_S1_fiii_param_7,
	.param .u64 .ptr .align 1 _ZN15astroaccelerate9SigmaClipEPfiiPiS1_PdS2_S2_S2_S1_S1_fiii_param_8,
	.param .u64 .ptr .align 1 _ZN15astroaccelerate9SigmaClipEPfiiPiS1_PdS2_S2_S2_S1_S1_fiii_param_9,
	.param .u64 .ptr .align 1 _ZN15astroaccelerate9SigmaClipEPfiiPiS1_PdS2_S2_S2_S1_S1_fiii_param_10,
	.param .f32 _ZN15astroaccelerate9SigmaClipEPfiiPiS1_PdS2_S2_S2_S1_S1_fiii_param_11,
	.param .u32 _ZN15astroaccelerate9SigmaClipEPfiiPiS1_PdS2_S2_S2_S1_S1_fiii_param_12,
	.param .u32 _ZN15astroaccelerate9SigmaClipEPfiiPiS1_PdS2_S2_S2_S1_S1_fiii_param_13,
	.param .u32 _ZN15astroaccelerate9SigmaClipEPfiiPiS1_PdS2_S2_S2_S1_S1_fiii_param_14
)
{
	.local .align 8 .b8 	__local_depot6[24];
	.reg .b64 	%SP;
	.reg .b64 	%SPL;
	.reg .pred 	%p<31>;
	.reg .b32 	%r<29>;
	.reg .b32 	%f<6>;
	.reg .b64 	%rd<58>;
	.reg .b64 	%fd<13>;

	mov.u64 	%SPL, __local_depot6;
	cvta.local.u64 	%SP, %SPL;
	ld.param.u64 	%rd26, [_ZN15astroaccelerate9SigmaClipEPfiiPiS1_PdS2_S2_S2_S1_S1_fiii_param_0];
	ld.param.u32 	%r6, [_ZN15astroaccelerate9SigmaClipEPfiiPiS1_PdS2_S2_S2_S1_S1_fiii_param_1];
	ld.param.u64 	%rd27, [_ZN15astroaccelerate9SigmaClipEPfiiPiS1_PdS2_S2_S2_S1_S1_fiii_param_3];
	ld.param.u64 	%rd28, [_ZN15astroaccelerate9SigmaClipEPfiiPiS1_PdS2_S2_S2_S1_S1_fiii_param_4];
	ld.param.u64 	%rd29, [_ZN15astroaccelerate9SigmaClipEPfiiPiS1_PdS2_S2_S2_S1_S1_fiii_param_5];
	ld.param.u64 	%rd30, [_ZN15astroaccelerate9SigmaClipEPfiiPiS1_PdS2_S2_S2_S1_S1_fiii_param_6];
	ld.param.u64 	%rd31, [_ZN15astroaccelerate9SigmaClipEPfiiPiS1_PdS2_S2_S2_S1_S1_fiii_param_7];
	ld.param.u64 	%rd32, [_ZN15astroaccelerate9SigmaClipEPfiiPiS1_PdS2_S2_S2_S1_S1_fiii_param_8];
	ld.param.u64 	%rd33, [_ZN15astroaccelerate9SigmaClipEPfiiPiS1_PdS2_S2_S2_S1_S1_fiii_param_10];
	ld.param.u32 	%r7, [_ZN15astroaccelerate9SigmaClipEPfiiPiS1_PdS2_S2_S2_S1_S1_fiii_param_14];
	cvta.to.global.u64 	%rd51, %rd32;
	cvta.to.global.u64 	%rd52, %rd31;
	cvta.to.global.u64 	%rd55, %rd28;
	cvta.to.global.u64 	%rd57, %rd26;
	cvta.to.global.u64 	%rd53, %rd30;
	cvta.to.global.u64 	%rd54, %rd29;
	cvta.to.global.u64 	%rd56, %rd27;
	cvta.to.global.u64 	%rd50, %rd33;
	mov.u32 	%r8, %tid.x;
	mov.u32 	%r9, %ntid.x;
	mov.u32 	%r10, %ctaid.x;
	mad.lo.s32 	%r1, %r9, %r10, %r8;
	mov.u32 	%r11, %ctaid.y;
	mov.u32 	%r12, %ntid.y;
	mad.lo.s32 	%r2, %r11, %r12, %r7;
	setp.ge.s32 	%p5, %r2, %r6;
	mov.pred 	%p4, 0;
	mov.pred 	%p29, %p4;
	@%p5 bra 	$L__BB6_5;
	mul.wide.s32 	%rd34, %r2, 4;
	add.s64 	%rd9, %rd50, %rd34;
	ld.global.u32 	%r13, [%rd9];
	setp.ne.s32 	%p7, %r13, 0;
	@%p7 bra 	$L__BB6_5;
	ld.param.u64 	%rd49, [_ZN15astroaccelerate9SigmaClipEPfiiPiS1_PdS2_S2_S2_S1_S1_fiii_param_9];
	ld.param.u32 	%r24, [_ZN15astroaccelerate9SigmaClipEPfiiPiS1_PdS2_S2_S2_S1_S1_fiii_param_2];
	mul.wide.s32 	%rd35, %r2, %r24;
	shl.b64 	%rd36, %rd35, 2;
	add.s64 	%rd57, %rd57, %rd36;
	add.s64 	%rd56, %rd56, %rd34;
	add.s64 	%rd55, %rd55, %rd36;
	mul.wide.s32 	%rd38, %r2, 8;
	add.s64 	%rd54, %rd54, %rd38;
	add.s64 	%rd53, %rd53, %rd38;
	add.s64 	%rd52, %rd52, %rd38;
	add.s64 	%rd51, %rd51, %rd38;
	cvta.to.global.u64 	%rd39, %rd49;
	add.s64 	%rd40, %rd39, %rd34;
	ld.global.u32 	%r14, [%rd40];
	setp.ne.s32 	%p9, %r14, 0;
	mov.pred 	%p29, -1;
	mov.u64 	%rd50, %rd9;
	@%p9 bra 	$L__BB6_5;
	setp.ne.s32 	%p11, %r1, 0;
	mov.u64 	%rd50, %rd9;
	mov.pred 	%p29, %p4;
	@%p11 bra 	$L__BB6_5;
	mov.b32 	%r15, 0;
	st.global.u32 	[%rd56], %r15;
	mov.b32 	%r16, 1;
	st.global.u32 	[%rd9], %r16;
	mov.u64 	%rd50, %rd9;
	mov.pred 	%p29, %p4;
$L__BB6_5:
	ld.param.u32 	%r25, [_ZN15astroaccelerate9SigmaClipEPfiiPiS1_PdS2_S2_S2_S1_S1_fiii_param_2];
	setp.ge.s32 	%p13, %r1, %r25;
	not.pred 	%p14, %p29;
	bar.sync 	0;
	or.pred  	%p15, %p13, %p14;
	@%p15 bra 	$L__BB6_18;
	ld.global.f64 	%fd1, [%rd54];
	ld.global.f64 	%fd2, [%rd53];
	mul.f64 	%fd3, %fd2, 0d412E848000000000;
	setp.geu.f64 	%p16, %fd3, 0d3FB999999999999A;
	setp.ne.s32 	%p17, %r1, 0;
	or.pred  	%p18, %p17, %p16;
	@%p18 bra 	$L__BB6_8;
	ld.param.u32 	%r26, [_ZN15astroaccelerate9SigmaClipEPfiiPiS1_PdS2_S2_S2_S1_S1_fiii_param_12];
	add.u64 	%rd41, %SP, 0;
	add.u64 	%rd42, %SPL, 0;
	st.local.v2.u32 	[%rd42], {%r2, %r26};
	st.local.f64 	[%rd42+8], %fd1;
	st.local.f64 	[%rd42+16], %fd2;
	mov.u64 	%rd43, $str$1;
	cvta.global.u64 	%rd44, %rd43;
	{ // callseq 1, 0
	.param .b64 param0;
	st.param.b64 	[param0], %rd44;
	.param .b64 param1;
	st.param.b64 	[param1], %rd41;
	.param .b32 retval0;
	call.uni (retval0), 
	vprintf, 
	(
	param0, 
	param1
	);
	ld.param.b32 	%r17, [retval0];
	} // callseq 1
	mov.b32 	%r19, 0;
	st.global.u32 	[%rd56], %r19;
	mov.b32 	%r20, 1;
	st.global.u32 	[%rd50], %r20;
$L__BB6_8:
	setp.lt.f64 	%p19, %fd3, 0d3FB999999999999A;
	@%p19 bra 	$L__BB6_18;
	ld.param.u32 	%r28, [_ZN15astroaccelerate9SigmaClipEPfiiPiS1_PdS2_S2_S2_S1_S1_fiii_param_13];
	mul.wide.s32 	%rd45, %r1, 4;
	add.s64 	%rd46, %rd57, %rd45;
	ld.global.f32 	%f1, [%rd46];
	setp.ne.s32 	%p20, %r28, 0;
	@%p20 bra 	$L__BB6_11;
	ld.global.u32 	%r21, [%rd56];
	setp.eq.s32 	%p21, %r21, 0;
	@%p21 bra 	$L__BB6_12;
$L__BB6_11:
	ld.param.f32 	%f5, [_ZN15astroaccelerate9SigmaClipEPfiiPiS1_PdS2_S2_S2_S1_S1_fiii_param_11];
	cvt.f64.f32 	%fd4, %f1;
	sub.f64 	%fd5, %fd4, %fd1;
	div.rn.f64 	%fd6, %fd5, %fd2;
	cvt.rn.f32.f64 	%f3, %fd6;
	abs.f32 	%f4, %f3;
	setp.lt.f32 	%p22, %f4, %f5;
	selp.u32 	%r22, 1, 0, %p22;
	add.s64 	%rd48, %rd55, %rd45;
	st.global.u32 	[%rd48], %r22;
$L__BB6_12:
	setp.ne.s32 	%p23, %r1, 0;
	@%p23 bra 	$L__BB6_18;
	ld.global.f64 	%fd7, [%rd52];
	sub.f64 	%fd8, %fd1, %fd7;
	abs.f64 	%fd9, %fd8;
	setp.geu.f64 	%p25, %fd9, 0d3F50624DD2F1A9FC;
	mov.pred 	%p30, 0;
	@%p25 bra 	$L__BB6_15;
	ld.global.f64 	%fd10, [%rd51];
	sub.f64 	%fd11, %fd2, %fd10;
	abs.f64 	%fd12, %fd11;
	setp.lt.f64 	%p30, %fd12, 0d3F1A36E2EB1C432D;
$L__BB6_15:
	ld.param.u32 	%r27, [_ZN15astroaccelerate9SigmaClipEPfiiPiS1_PdS2_S2_S2_S1_S1_fiii_param_12];
	setp.lt.s32 	%p26, %r27, 2;
	not.pred 	%p27, %p30;
	or.pred  	%p28, %p26, %p27;
	@%p28 bra 	$L__BB6_17;
	mov.b32 	%r23, 1;
	st.global.u32 	[%rd50], %r23;
$L__BB6_17:
	st.global.f64 	[%rd52], %fd1;
	st.global.f64 	[%rd51], %fd2;
$L__BB6_18:
	bar.sync 	0;
	ret;

}
.entry _ZN15astroaccelerate7ReplaceEPfiiS0_PdS1_PiyS2_P24curandStatePhilox4_32_10i(
	.param .u64 .ptr .align 1 _ZN15astroaccelerate7ReplaceEPfiiS0_PdS1_PiyS2_P24curandStatePhilox4_32_10i_param_0,
	.param .u32 _ZN15astroaccelerate7ReplaceEPfiiS0_PdS1_PiyS2_P24curandStatePhilox4_32_10i_param_1,
	.param .u32 _ZN15astroaccelerate7ReplaceEPfiiS0_PdS1_PiyS2_P24curandStatePhilox4_32_10i_param_2,
	.param .u64 .ptr .align 1 _ZN15astroaccelerate7ReplaceEPfiiS0_PdS1_PiyS2_P24curandStatePhilox4_32_10i_param_3,
	.param .u64 .ptr .align 1 _ZN15astroaccelerate7ReplaceEPfiiS0_PdS1_PiyS2_P24curandStatePhilox4_32_10i_param_4,
	.param .u64 .ptr .align 1 _ZN15astroaccelerate7ReplaceEPfiiS0_PdS1_PiyS2_P24curandStatePhilox4_32_10i_param_5,
	.param .u64 .ptr .align 1 _ZN15astroaccelerate7ReplaceEPfiiS0_PdS1_PiyS2_P24curandStatePhilox4_32_10i_param_6,
	.param .u64 _ZN15astroaccelerate7ReplaceEPfiiS0_PdS1_PiyS2_P24curandStatePhilox4_32_10i_param_7,
	.param .u64 .ptr .align 1 _ZN15astroaccelerate7ReplaceEPfiiS0_PdS1_PiyS2_P24curandStatePhilox4_32_10i_param_8,
	.param .u64 .ptr .align 1 _ZN15astroaccelerate7ReplaceEPfiiS0_PdS1_PiyS2_P24curandStatePhilox4_32_10i_param_9,
	.param .u32 _ZN15astroaccelerate7ReplaceEPfiiS0_PdS1_PiyS2_P24curandStatePhilox4_32_10i_param_10
)
{
	.reg .pred 	%p<6>;
	.reg .b32 	%r<122>;
	.reg .b32 	%f<8>;
	.reg .b64 	%rd<37>;
	.reg .b64 	%fd<6>;

	ld.param.u64 	%rd6, [_ZN15astroaccelerate7ReplaceEPfiiS0_PdS1_PiyS2_P24curandStatePhilox4_32_10i_param_0];
	ld.param.u32 	%r5, [_ZN15astroaccelerate7ReplaceEPfiiS0_PdS1_PiyS2_P24curandStatePhilox4_32_10i_param_1];
	ld.param.u32 	%r4, [_ZN15astroaccelerate7ReplaceEPfiiS0_PdS1_PiyS2_P24curandStatePhilox4_32_10i_param_2];
	ld.param.u64 	%rd8, [_ZN15astroaccelerate7ReplaceEPfiiS0_PdS1_PiyS2_P24curandStatePhilox4_32_10i_param_4];
	ld.param.u64 	%rd9, [_ZN15astroaccelerate7ReplaceEPfiiS0_PdS1_PiyS2_P24curandStatePhilox4_32_10i_param_5];
	ld.param.u64 	%rd10, [_ZN15astroaccelerate7ReplaceEPfiiS0_PdS1_PiyS2_P24curandStatePhilox4_32_10i_param_6];
	ld.param.u64 	%rd11, [_ZN15astroaccelerate7ReplaceEPfiiS0_PdS1_PiyS2_P24curandStatePhilox4_32_10i_param_7];
	ld.param.u64 	%rd12, [_ZN15astroaccelerate7ReplaceEPfiiS0_PdS1_PiyS2_P24curandStatePhilox4_32_10i_param_9];
	ld.param.u32 	%r6, [_ZN15astroaccelerate7ReplaceEPfiiS0_PdS1_PiyS2_P24curandStatePhilox4_32_10i_param_10];
	mov.u32 	%r7, %tid.x;
	mov.u32 	%r8, %ntid.x;
	mov.u32 	%r9, %ctaid.x;
	mad.lo.s32 	%r1, %r8, %r9, %r7;
	mov.u32 	%r10, %ctaid.y;
	mov.u32 	%r11, %ntid.y;
	mad.lo.s32 	%r12, %r10, %r11, %r6;
	setp.ge.s32 	%p1, %r1, %r4;
	setp.ge.s32 	%p2, %r12, %r5;
	or.pred  	%p3, %p1, %p2;
	@%p3 bra 	$L__BB7_5;
	cvta.to.global.u64 	%rd13, %rd10;
	cvta.to.global.u64 	%rd14, %rd6;
	cvta.to.global.u64 	%rd15, %rd8;
	cvta.to.global.u64 	%rd16, %rd9;
	cvt.s64.s32 	%rd1, %r12;
	mul.wide.s32 	%rd17, %r12, %r4;
	shl.b64 	%rd18, %rd17, 2;
	add.s64 	%rd2, %rd14, %rd18;
	mul.wide.s32 	%rd19, %r12, 4;
	add.s64 	%rd3, %rd13, %rd19;
	mul.wide.s32 	%rd20, %r12, 8;
	add.s64 	%rd4, %rd15, %rd20;
	add.s64 	%rd5, %rd16, %rd20;
	ld.global.u32 	%r13, [%rd3];
	setp.eq.s32 	%p4, %r13, 0;
	@%p4 bra 	$L__BB7_3;
	mul.wide.s32 	%rd21, %r1, 4;
	add.s64 	%rd22, %rd2, %rd21;
	ld.global.f32 	%f1, [%rd22];
	cvt.f64.f32 	%fd1, %f1;
	ld.global.f64 	%fd2, [%rd4];
	sub.f64 	%fd3, %fd1, %fd2;
	ld.global.f64 	%fd4, [%rd5];
	div.rn.f64 	%fd5, %fd3, %fd4;
	cvt.rn.f32.f64 	%f2, %fd5;
	st.global.f32 	[%rd22], %f2;
	bra.uni 	$L__BB7_5;
$L__BB7_3:
	ld.param.u64 	%rd36, [_ZN15astroaccelerate7ReplaceEPfiiS0_PdS1_PiyS2_P24curandStatePhilox4_32_10i_param_3];
	cvta.to.global.u64 	%rd23, %rd12;
	cvt.s64.s32 	%rd24, %r1;
	add.s64 	%rd25, %rd1, %rd24;
	shl.b64 	%rd26, %rd25, 6;
	add.s64 	%rd27, %rd23, %rd26;
	cvt.u32.u64 	%r14, %rd11;
	{ .reg .b32 tmp; mov.b64 {tmp, %r15}, %rd11; }
	mov.b32 	%r16, 0;
	st.global.v2.u32 	[%rd27+48], {%r16, %r16};
	mov.b64 	%rd28, 0;
	st.global.u64 	[%rd27+56], %rd28;
	shr.s32 	%r17, %r1, 31;
	mov.b32 	%r18, -766435501;
	mul.hi.u32 	%r19, %r18, %r16;
	mov.b32 	%r20, -845247145;
	mul.hi.u32 	%r21, %r20, %r1;
	mul.lo.s32 	%r22, %r1, -845247145;
	xor.b32  	%r23, %r21, %r14;
	xor.b32  	%r24, %r19, %r17;
	xor.b32  	%r25, %r24, %r15;
	add.s32 	%r26, %r14, -1640531527;
	add.s32 	%r27, %r15, -1150833019;
	mul.hi.u32 	%r28, %r18, %r23;
	mul.lo.s32 	%r29, %r23, -766435501;
	mul.hi.u32 	%r30, %r20, %r25;
	mul.lo.s32 	%r31, %r25, -845247145;
	xor.b32  	%r32, %r22, %r30;
	xor.b32  	%r33, %r32, %r26;
	xor.b32  	%r34, %r27, %r28;
	add.s32 	%r35, %r14, 1013904242;
	add.s32 	%r36, %r15, 1993301258;
	mul.hi.u32 	%r37, %r18, %r33;
	mul.lo.s32 	%r38, %r33, -766435501;
	mul.hi.u32 	%r39, %r20, %r34;
	mul.lo.s32 	%r40, %r34, -845247145;
	xor.b32  	%r41, %r31, %r35;
	xor.b32  	%r42, %r41, %r39;
	xor.b32  	%r43, %r29, %r36;
	xor.b32  	%r44, %r43, %r37;
	add.s32 	%r45, %r14, -626627285;
	add.s32 	%r46, %r15, 842468239;
	mul.hi.u32 	%r47, %r18, %r42;
	mul.lo.s32 	%r48, %r42, -766435501;
	mul.hi.u32 	%r49, %r20, %r44;
	mul.lo.s32 	%r50, %r44, -845247145;
	xor.b32  	%r51, %r40, %r45;
	xor.b32  	%r52, %r51, %r49;
	xor.b32  	%r53, %r38, %r46;
	xor.b32  	%r54, %r53, %r47;
	add.s32 	%r55, %r14, 2027808484;
	add.s32 	%r56, %r15, -308364780;
	mul.hi.u32 	%r57, %r18, %r52;
	mul.lo.s32 	%r58, %r52, -766435501;
	mul.hi.u32 	%r59, %r20, %r54;
	mul.lo.s32 	%r60, %r54, -845247145;
	xor.b32  	%r61, %r50, %r55;
	xor.b32  	%r62, %r61, %r59;
	xor.b32  	%r63, %r48, %r56;
	xor.b32  	%r64, %r63, %r57;
	add.s32 	%r65, %r14, 387276957;
	add.s32 	%r66, %r15, -1459197799;
	mul.hi.u32 	%r67, %r18, %r62;
	mul.lo.s32 	%r68, %r62, -766435501;
	mul.hi.u32 	%r69, %r20, %r64;
	mul.lo.s32 	%r70, %r64, -845247145;
	xor.b32  	%r71, %r60, %r65;
	xor.b32  	%r72, %r71, %r69;
	xor.b32  	%r73, %r58, %r66;
	xor.b32  	%r74, %r73, %r67;
	add.s32 	%r75, %r14, -1253254570;
	add.s32 	%r76, %r15, 1684936478;
	mul.hi.u32 	%r77, %r18, %r72;
	mul.lo.s32 	%r78, %r72, -766435501;
	mul.hi.u32 	%r79, %r20, %r74;
	mul.lo.s32 	%r80, %r74, -845247145;
	xor.b32  	%r81, %r70, %r75;
	xor.b32  	%r82, %r81, %r79;
	xor.b32  	%r83, %r68, %r76;
	xor.b32  	%r84, %r83, %r77;
	add.s32 	%r85, %r14, 1401181199;
	add.s32 	%r86, %r15, 534103459;
	mul.hi.u32 	%r87, %r18, %r82;
	mul.lo.s32 	%r88, %r82, -766435501;
	mul.hi.u32 	%r89, %r20, %r84;
	mul.lo.s32 	%r90, %r84, -845247145;
	xor.b32  	%r91, %r80, %r85;
	xor.b32  	%r92, %r91, %r89;
	xor.b32  	%r93, %r78, %r86;
	xor.b32  	%r94, %r93, %r87;
	add.s32 	%r95, %r14, -239350328;
	add.s32 	%r96, %r15, -616729560;
	mul.hi.u32 	%r97, %r18, %r92;
	mul.lo.s32 	%r98, %r92, -766435501;
	mul.hi.u32 	%r99, %r20, %r94;
	mul.lo.s32 	%r100, %r94, -845247145;
	xor.b32  	%r101, %r90, %r95;
	xor.b32  	%r102, %r101, %r99;
	xor.b32  	%r103, %r88, %r96;
	xor.b32  	%r104, %r103, %r97;
	add.s32 	%r105, %r14, -1879881855;
	add.s32 	%r106, %r15, -1767562579;
	mul.hi.u32 	%r107, %r18, %r102;
	mul.lo.s32 	%r108, %r102, -766435501;
	mul.hi.u32 	%r109, %r20, %r104;
	mul.lo.s32 	%r110, %r104, -845247145;
	xor.b32  	%r111, %r100, %r105;
	xor.b32  	%r112, %r111, %r109;
	xor.b32  	%r113, %r98, %r106;
	xor.b32  	%r114, %r113, %r107;
	st.global.v4.u32 	[%rd27], {%r16, %r16, %r1, %r17};
	st.global.v4.u32 	[%rd27+16], {%r112, %r110, %r114, %r108};
	mov.b64 	{%r115, %r116}, %rd11;
	mov.b32 	%r117, 1;
	st.global.v4.u32 	[%rd27+32], {%r115, %r116, %r117, %r16};
	cvt.rn.f32.u32 	%f3, %r112;
	fma.rn.f32 	%f4, %f3, 0f2F800000, 0f2F000000;
	cvt.rn.f32.s32 	%f5, %r5;
	mul.f32 	%f6, %f4, %f5;
	cvt.rzi.s32.f32 	%r118, %f6;
	add.s32 	%r119, %r118, %r1;
	rem.s32 	%r120, %r119, %r5;
	cvta.to.global.u64 	%rd29, %rd36;
	mul.wide.s32 	%rd30, %r120, 4;
	add.s64 	%rd31, %rd29, %rd30;
	ld.global.f32 	%f7, [%rd31];
	mul.wide.s32 	%rd32, %r1, 4;
	add.s64 	%rd33, %rd2, %rd32;
	st.global.f32 	[%rd33], %f7;
	setp.ne.s32 	%p5, %r1, 0;
	@%p5 bra 	$L__BB7_5;
	mov.b64 	%rd34, 0;
	st.global.u64 	[%rd4], %rd34;
	mov.b64 	%rd35, 4607182418800017408;
	st.global.u64 	[%rd5], %rd35;
	mov.b32 	%r121, 1;
	st.global.u32 	[%rd3], %r121;
$L__BB7_5:
	ret;

}
.entry _ZN15astroaccelerate15Global_ConvergeEPdS0_S0_S0_S0_S0_S0_S0_S0_S0_PiifS1_S1_(
	.param .u64 .ptr .align 1 _ZN15astroaccelerate15Global_ConvergeEPdS0_S0_S0_S0_S0_S0_S0_S0_S0_PiifS1_S1__param_0,
	.param .u64 .ptr .align 1 _ZN15astroaccelerate15Global_ConvergeEPdS0_S0_S0_S0_S0_S0_S0_S0_S0_PiifS1_S1__param_1,
	.param .u64 .ptr .align 1 _ZN15astroaccelerate15Global_ConvergeEPdS0_S0_S0_S0_S0_S0_S0_S0_S0_PiifS1_S1__param_2,
	.param .u64 .ptr .align 1 _ZN15astroaccelerate15Global_ConvergeEPdS0_S0_S0_S0_S0_S0_S0_S0_S0_PiifS1_S1__param_3,
	.param .u64 .ptr .align 1 _ZN15astroaccelerate15Global_ConvergeEPdS0_S0_S0_S0_S0_S0_S0_S0_S0_PiifS1_S1__param_4,
	.param .u64 .ptr .align 1 _ZN15astroaccelerate15Global_ConvergeEPdS0_S0_S0_S0_S0_S0_S0_S0_S0_PiifS1_S1__param_5,
	.param .u64 .ptr .align 1 _ZN15astroaccelerate15Global_ConvergeEPdS0_S0_S0_S0_S0_S0_S0_S0_S0_PiifS1_S1__param_6,
	.param .u64 .ptr .align 1 _ZN15astroaccelerate15Global_ConvergeEPdS0_S0_S0_S0_S0_S0_S0_S0_S0_PiifS1_S1__param_7,
	.param .u64 .ptr .align 1 _ZN15astroaccelerate15Global_ConvergeEPdS0_S0_S0_S0_S0_S0_S0_S0_S0_PiifS1_S1__param_8,
	.param .u64 .ptr .align 1 _ZN15astroaccelerate15Global_ConvergeEPdS0_S0_S0_S0_S0_S0_S0_S0_S0_PiifS1_S1__param_9,
	.param .u64 .ptr .align 1 _ZN15astroaccelerate15Global_ConvergeEPdS0_S0_S0_S0_S0_S0_S0_S0_S0_PiifS1_S1__param_10,
	.param .u32 _ZN15astroaccelerate15Global_ConvergeEPdS0_S0_S0_S0_S0_S0_S0_S0_S0_PiifS1_S1__param_11,
	.param .f32 _ZN15astroaccelerate15Global_ConvergeEPdS0_S0_S0_S0_S0_S0_S0_S0_S0_PiifS1_S1__param_12,
	.param .u64 .ptr .align 1 _ZN15astroaccelerate15Global_ConvergeEPdS0_S0_S0_S0_S0_S0_S0_S0_S0_PiifS1_S1__param_13,
	.param .u64 .ptr .align 1 _ZN15astroaccelerate15Global_ConvergeEPdS0_S0_S0_S0_S0_S0_S0_S0_S0_PiifS1_S1__param_14
)
{
	.reg .pred 	%p<9>;
	.reg .b32 	%r<8>;
	.reg .b32 	%f<2>;
	.reg .b64 	%rd<34>;
	.reg .b64 	%fd<36>;

	ld.param.u64 	%rd13, [_ZN15astroaccelerate15Global_ConvergeEPdS0_S0_S0_S0_S0_S0_S0_S0_S0_PiifS1_S1__param_2];
	ld.param.u64 	%rd14, [_ZN15astroaccelerate15Global_ConvergeEPdS0_S0_S0_S0_S0_S0_S0_S0_S0_PiifS1_S1__param_3];
	ld.param.u64 	%rd15, [_ZN15astroaccelerate15Global_ConvergeEPdS0_S0_S0_S0_S0_S0_S0_S0_S0_PiifS1_S1__param_4];
	ld.param.u64 	%rd16, [_ZN15astroaccelerate15Global_ConvergeEPdS0_S0_S0_S0_S0_S0_S0_S0_S0_PiifS1_S1__param_5];
	ld.param.u64 	%rd17, [_ZN15astroaccelerate15Global_ConvergeEPdS0_S0_S0_S0_S0_S0_S0_S0_S0_PiifS1_S1__param_6];
	ld.param.u64 	%rd18, [_ZN15astroaccelerate15Global_ConvergeEPdS0_S0_S0_S0_S0_S0_S0_S0_S0_PiifS1_S1__param_7];
	ld.param.u64 	%rd19, [_ZN15astroaccelerate15Global_ConvergeEPdS0_S0_S0_S0_S0_S0_S0_S0_S0_PiifS1_S1__param_8];
	ld.param.u64 	%rd20, [_ZN15astroaccelerate15Global_ConvergeEPdS0_S0_S0_S0_S0_S0_S0_S0_S0_PiifS1_S1__param_9];
	ld.param.u64 	%rd11, [_ZN15astroaccelerate15Global_ConvergeEPdS0_S0_S0_S0_S0_S0_S0_S0_S0_PiifS1_S1__param_10];
	ld.param.u32 	%r2, [_ZN15astroaccelerate15Global_ConvergeEPdS0_S0_S0_S0_S0_S0_S0_S0_S0_PiifS1_S1__param_11];
	ld.param.f32 	%f1, [_ZN15astroaccelerate15Global_ConvergeEPdS0_S0_S0_S0_S0_S0_S0_S0_S0_PiifS1_S1__param_12];
	cvta.to.global.u64 	%rd1, %rd16;
	cvta.to.global.u64 	%rd2, %rd15;
	cvta.to.global.u64 	%rd3, %rd14;
	cvta.to.global.u64 	%rd4, %rd13;
	cvta.to.global.u64 	%rd5, %rd20;
	cvta.to.global.u64 	%rd6, %rd19;
	cvta.to.global.u64 	%rd7, %rd18;
	cvta.to.global.u64 	%rd8, %rd17;
	mov.u32 	%r3, %tid.x;
	mov.u32 	%r4, %ntid.x;
	mov.u32 	%r5, %ctaid.x;
	mad.lo.s32 	%r1, %r4, %r5, %r3;
	setp.ge.s32 	%p1, %r1, %r2;
	@%p1 bra 	$L__BB8_11;
	ld.param.u64 	%rd31, [_ZN15astroaccelerate15Global_ConvergeEPdS0_S0_S0_S0_S0_S0_S0_S0_S0_PiifS1_S1__param_0];
	cvta.to.global.u64 	%rd21, %rd31;
	mul.wide.s32 	%rd22, %r1, 8;
	add.s64 	%rd23, %rd21, %rd22;
	ld.global.f64 	%fd5, [%rd23];
	ld.global.f64 	%fd6, [%rd8];
	sub.f64 	%fd7, %fd5, %fd6;
	abs.f64 	%fd8, %fd7;
	ld.global.f64 	%fd9, [%rd7];
	div.rn.f64 	%fd10, %fd8, %fd9;
	cvt.f64.f32 	%fd1, %f1;
	setp.gt.f64 	%p2, %fd10, %fd1;
	@%p2 bra 	$L__BB8_3;
	ld.param.u64 	%rd32, [_ZN15astroaccelerate15Global_ConvergeEPdS0_S0_S0_S0_S0_S0_S0_S0_S0_PiifS1_S1__param_1];
	cvta.to.global.u64 	%rd24, %rd32;
	add.s64 	%rd26, %rd24, %rd22;
	ld.global.f64 	%fd11, [%rd26];
	ld.global.f64 	%fd12, [%rd6];
	sub.f64 	%fd13, %fd11, %fd12;
	abs.f64 	%fd14, %fd13;
	ld.global.f64 	%fd15, [%rd5];
	div.rn.f64 	%fd16, %fd14, %fd15;
	setp.leu.f64 	%p3, %fd16, %fd1;
	@%p3 bra 	$L__BB8_4;
$L__BB8_3:
	cvta.to.global.u64 	%rd27, %rd11;
	mul.wide.s32 	%rd28, %r1, 4;
	add.s64 	%rd29, %rd27, %rd28;
	mov.b32 	%r6, 0;
	st.global.u32 	[%rd29], %r6;
$L__BB8_4:
	setp.ne.s32 	%p4, %r1, 0;
	@%p4 bra 	$L__BB8_11;
	ld.global.f64 	%fd35, [%rd8];
	ld.global.f64 	%fd17, [%rd4];
	sub.f64 	%fd18, %fd35, %fd17;
	abs.f64 	%fd19, %fd18;
	setp.geu.f64 	%p5, %fd19, 0d3F50624DD2F1A9FC;
	@%p5 bra 	$L__BB8_10;
	ld.global.f64 	%fd20, [%rd7];
	ld.global.f64 	%fd21, [%rd3];
	sub.f64 	%fd22, %fd20, %fd21;
	abs.f64 	%fd23, %fd22;
	setp.geu.f64 	%p6, %fd23, 0d3F50624DD2F1A9FC;
	@%p6 bra 	$L__BB8_10;
	ld.global.f64 	%fd24, [%rd6];
	ld.global.f64 	%fd25, [%rd2];
	sub.f64 	%fd26, %fd24, %fd25;
	abs.f64 	%fd27, %fd26;
	setp.geu.f64 	%p7, %fd27, 0d3F50624DD2F1A9FC;
	@%p7 bra 	$L__BB8_10;
	ld.global.f64 	%fd28, [%rd5];
	ld.global.f64 	%fd29, [%rd1];
	sub.f64 	%fd30, %fd28, %fd29;
	abs.f64 	%fd31, %fd30;
	setp.geu.f64 	%p8, %fd31, 0d3F50624DD2F1A9FC;
	@%p8 bra 	$L__BB8_10;
	ld.param.u64 	%rd33, [_ZN15astroaccelerate15Global_ConvergeEPdS0_S0_S0_S0_S0_S0_S0_S0_S0_PiifS1_S1__param_14];
	cvta.to.global.u64 	%rd30, %rd33;
	mov.b32 	%r7, 1;
	st.global.u32 	[%rd30], %r7;
	ld.global.f64 	%fd35, [%rd8];
$L__BB8_10:
	st.global.f64 	[%rd4], %fd35;
	ld.global.f64 	%fd32, [%rd7];
	st.global.f64 	[%rd3], %fd32;
	ld.global.f64 	%fd33, [%rd6];
	st.global.f64 	[%rd2], %fd33;
	ld.global.f64 	%fd34, [%rd5];
	st.global.f64 	[%rd1], %fd34;
$L__BB8_11:
	ret;

}
.entry _ZN15astroaccelerate8ClippingEPdPii(
	.param .u64 .ptr .align 1 _ZN15astroaccelerate8ClippingEPdPii_param_0,
	.param .u64 .ptr .align 1 _ZN15astroaccelerate8ClippingEPdPii_param_1,
	.param .u32 _ZN15astroaccelerate8ClippingEPdPii_param_2
)
{
	.reg .pred 	%p<2>;
	.reg .b32 	%r<7>;
	.reg .b64 	%rd<7>;
	.reg .b64 	%fd<3>;

	ld.param.u64 	%rd1, [_ZN15astroaccelerate8ClippingEPdPii_param_0];
	ld.param.u64 	%rd2, [_ZN15astroaccelerate8ClippingEPdPii_param_1];
	ld.param.u32 	%r2, [_ZN15astroaccelerate8ClippingEPdPii_param_2];
	mov.u32 	%r3, %tid.x;
	mov.u32 	%r4, %ntid.x;
	mov.u32 	%r5, %ctaid.x;
	mad.lo.s32 	%r1, %r4, %r5, %r3;
	setp.ge.s32 	%p1, %r1, %r2;
	@%p1 bra 	$L__BB9_2;
	cvta.to.global.u64 	%rd3, %rd2;
	cvta.to.global.u64 	%rd4, %rd1;
	mul.wide.s32 	%rd5, %r1, 4;
	add.s64 	%rd6, %rd3, %rd5;
	ld.global.u32 	%r6, [%rd6];
	cvt.rn.f64.s32 	%fd1, %r6;
	atom.global.add.f64 	%fd2, [%rd4], %fd1;
$L__BB9_2:
	ret;

}
.entry _ZN15astroaccelerate9Clipping2EiPd(
	.param .u32 _ZN15astroaccelerate9Clipping2EiPd_param_0,
	.param .u64 .ptr .align 1 _ZN15astroaccelerate9Clipping2EiPd_param_1
)
{
	.reg .pred 	%p<5>;
	.reg .b32 	%r<30>;
	.reg .b64 	%rd<3>;
	.reg .b64 	%fd<52>;

	ld.param.u32 	%r12, [_ZN15astroaccelerate9Clipping2EiPd_param_0];
	ld.param.u64 	%rd2, [_ZN15astroaccelerate9Clipping2EiPd_param_1];
	cvta.to.global.u64 	%rd1, %rd2;
	cvt.rn.f64.s32 	%fd10, %r12;
	ld.global.f64 	%fd11, [%rd1];
	sub.f64 	%fd12, %fd10, %fd11;
	div.rn.f64 	%fd13, %fd12, %fd10;
	mul.f64 	%fd49, %fd13, 0d40040D932002D4C7;
	{
	.reg .b32 %temp; 
	mov.b64 	{%temp, %r26}, %fd49;
	}
	{
	.reg .b32 %temp; 
	mov.b64 	{%r27, %temp}, %fd49;
	}
	setp.gt.s32 	%p1, %r26, 1048575;
	mov.b32 	%r28, -1023;
	@%p1 bra 	$L__BB10_2;
	mul.f64 	%fd49, %fd49, 0d4350000000000000;
	{
	.reg .b32 %temp; 
	mov.b64 	{%temp, %r26}, %fd49;
	}
	{
	.reg .b32 %temp; 
	mov.b64 	{%r27, %temp}, %fd49;
	}
	mov.b32 	%r28, -1077;
$L__BB10_2:
	add.s32 	%r14, %r26, -1;
	setp.gt.u32 	%p2, %r14, 2146435070;
	@%p2 bra 	$L__BB10_6;
	shr.u32 	%r17, %r26, 20;
	add.s32 	%r29, %r28, %r17;
	and.b32  	%r18, %r26, 1048575;
	or.b32  	%r19, %r18, 1072693248;
	mov.b64 	%fd50, {%r27, %r19};
	setp.lt.u32 	%p4, %r19, 1073127583;
	@%p4 bra 	$L__BB10_5;
	{
	.reg .b32 %temp; 
	mov.b64 	{%r20, %temp}, %fd50;
	}
	{
	.reg .b32 %temp; 
	mov.b64 	{%temp, %r21}, %fd50;
	}
	add.s32 	%r22, %r21, -1048576;
	mov.b64 	%fd50, {%r20, %r22};
	add.s32 	%r29, %r29, 1;
$L__BB10_5:
	add.f64 	%fd15, %fd50, 0dBFF0000000000000;
	add.f64 	%fd16, %fd50, 0d3FF0000000000000;
	rcp.approx.ftz.f64 	%fd17, %fd16;
	neg.f64 	%fd18, %fd16;
	fma.rn.f64 	%fd19, %fd18, %fd17, 0d3FF0000000000000;
	fma.rn.f64 	%fd20, %fd19, %fd19, %fd19;
	fma.rn.f64 	%fd21, %fd20, %fd17, %fd17;
	mul.f64 	%fd22, %fd15, %fd21;
	fma.rn.f64 	%fd23, %fd15, %fd21, %fd22;
	mul.f64 	%fd24, %fd23, %fd23;
	fma.rn.f64 	%fd25, %fd24, 0d3EB1380B3AE80F1E, 0d3ED0EE258B7A8B04;
	fma.rn.f64 	%fd26, %fd25, %fd24, 0d3EF3B2669F02676F;
	fma.rn.f64 	%fd27, %fd26, %fd24, 0d3F1745CBA9AB0956;
	fma.rn.f64 	%fd28, %fd27, %fd24, 0d3F3C71C72D1B5154;
	fma.rn.f64 	%fd29, %fd28, %fd24, 0d3F624924923BE72D;
	fma.rn.f64 	%fd30, %fd29, %fd24, 0d3F8999999999A3C4;
	fma.rn.f64 	%fd31, %fd30, %fd24, 0d3FB5555555555554;
	sub.f64 	%fd32, %fd15, %fd23;
	add.f64 	%fd33, %fd32, %fd32;
	neg.f64 	%fd34, %fd23;
	fma.rn.f64 	%fd35, %fd34, %fd15, %fd33;
	mul.f64 	%fd36, %fd21, %fd35;
	mul.f64 	%fd37, %fd24, %fd31;
	fma.rn.f64 	%fd38, %fd37, %fd23, %fd36;
	xor.b32  	%r23, %r29, -2147483648;
	mov.b32 	%r24, 1127219200;
	mov.b64 	%fd39, {%r23, %r24};
	mov.b32 	%r25, -2147483648;
	mov.b64 	%fd40, {%r25, %r24};
	sub.f64 	%fd41, %fd39, %fd40;
	fma.rn.f64 	%fd42, %fd41, 0d3FE62E42FEFA39EF, %fd23;
	fma.rn.f64 	%fd43, %fd41, 0dBFE62E42FEFA39EF, %fd42;
	sub.f64 	%fd44, %fd43, %fd23;
	sub.f64 	%fd45, %fd38, %fd44;
	fma.rn.f64 	%fd46, %fd41, 0d3C7ABC9E3B39803F, %fd45;
	add.f64 	%fd51, %fd42, %fd46;
	bra.uni 	$L__BB10_7;
$L__BB10_6:
	fma.rn.f64 	%fd14, %fd49, 0d7FF0000000000000, 0d7FF0000000000000;
	{
	.reg .b32 %temp; 
	mov.b64 	{%temp, %r15}, %fd49;
	}
	and.b32  	%r16, %r15, 2147483647;
	setp.eq.s32 	%p3, %r16, 0;
	selp.f64 	%fd51, 0dFFF0000000000000, %fd14, %p3;
$L__BB10_7:
	mul.f64 	%fd47, %fd51, 0dC000000000000000;
	sqrt.rn.f64 	%fd48, %fd47;
	st.global.f64 	[%rd1], %fd48;
	ret;

}
.entry _ZN15astroaccelerate18Global_ReplacementEPfPdS1_S1_S1_S1_S1_S1_PiiiS0_yP24curandStatePhilox4_32_10(
	.param .u64 .ptr .align 1 _ZN15astroaccelerate18Global_ReplacementEPfPdS1_S1_S1_S1_S1_S1_PiiiS0_yP24curandStatePhilox4_32_10_param_0,
	.param .u64 .ptr .align 1 _ZN15astroaccelerate18Global_ReplacementEPfPdS1_S1_S1_S1_S1_S1_PiiiS0_yP24curandStatePhilox4_32_10_param_1,
	.param .u64 .ptr .align 1 _ZN15astroaccelerate18Global_ReplacementEPfPdS1_S1_S1_S1_S1_S1_PiiiS0_yP24curandStatePhilox4_32_10_param_2,
	.param .u64 .ptr .align 1 _ZN15astroaccelerate18Global_ReplacementEPfPdS1_S1_S1_S1_S1_S1_PiiiS0_yP24curandStatePhilox4_32_10_param_3,
	.param .u64 .ptr .align 1 _ZN15astroaccelerate18Global_ReplacementEPfPdS1_S1_S1_S1_S1_S1_PiiiS0_yP24curandStatePhilox4_32_10_param_4,
	.param .u64 .ptr .align 1 _ZN15astroaccelerate18Global_ReplacementEPfPdS1_S1_S1_S1_S1_S1_PiiiS0_yP24curandStatePhilox4_32_10_param_5,
	.param .u64 .ptr .align 1 _ZN15astroaccelerate18Global_ReplacementEPfPdS1_S1_S1_S1_S1_S1_PiiiS0_yP24curandStatePhilox4_32_10_param_6,
	.param .u64 .ptr .align 1 _ZN15astroaccelerate18Global_ReplacementEPfPdS1_S1_S1_S1_S1_S1_PiiiS0_yP24curandStatePhilox4_32_10_param_7,
	.param .u64 .ptr .align 1 _ZN15astroaccelerate18Global_ReplacementEPfPdS1_S1_S1_S1_S1_S1_PiiiS0_yP24curandStatePhilox4_32_10_param_8,
	.param .u32 _ZN15astroaccelerate18Global_ReplacementEPfPdS1_S1_S1_S1_S1_S1_PiiiS0_yP24curandStatePhilox4_32_10_param_9,
	.param .u32 _ZN15astroaccelerate18Global_ReplacementEPfPdS1_S1_S1_S1_S1_S1_PiiiS0_yP24curandStatePhilox4_32_10_param_10,
	.param .u64 .ptr .align 1 _ZN15astroaccelerate18Global_ReplacementEPfPdS1_S1_S1_S1_S1_S1_PiiiS0_yP24curandStatePhilox4_32_10_param_11,
	.param .u64 _ZN15astroaccelerate18Global_ReplacementEPfPdS1_S1_S1_S1_S1_S1_PiiiS0_yP24curandStatePhilox4_32_10_param_12,
	.param .u64 .ptr .align 1 _ZN15astroaccelerate18Global_ReplacementEPfPdS1_S1_S1_S1_S1_S1_PiiiS0_yP24curandStatePhilox4_32_10_param_13
)
{
	.reg .pred 	%p<14>;
	.reg .b32 	%r<142>;
	.reg .b32 	%f<6>;
	.reg .b64 	%rd<39>;
	.reg .b64 	%fd<16>;

	ld.param.u64 	%rd4, [_ZN15astroaccelerate18Global_ReplacementEPfPdS1_S1_S1_S1_S1_S1_PiiiS0_yP24curandStatePhilox4_32_10_param_1];
	ld.param.u64 	%rd6, [_ZN15astroaccelerate18Global_ReplacementEPfPdS1_S1_S1_S1_S1_S1_PiiiS0_yP24curandStatePhilox4_32_10_param_3];
	ld.param.u64 	%rd7, [_ZN15astroaccelerate18Global_ReplacementEPfPdS1_S1_S1_S1_S1_S1_PiiiS0_yP24curandStatePhilox4_32_10_param_4];
	ld.param.u64 	%rd10, [_ZN15astroaccelerate18Global_ReplacementEPfPdS1_S1_S1_S1_S1_S1_PiiiS0_yP24curandStatePhilox4_32_10_param_7];
	ld.param.u32 	%r13, [_ZN15astroaccelerate18Global_ReplacementEPfPdS1_S1_S1_S1_S1_S1_PiiiS0_yP24curandStatePhilox4_32_10_param_9];
	ld.param.u32 	%r15, [_ZN15astroaccelerate18Global_ReplacementEPfPdS1_S1_S1_S1_S1_S1_PiiiS0_yP24curandStatePhilox4_32_10_param_10];
	ld.param.u64 	%rd11, [_ZN15astroaccelerate18Global_ReplacementEPfPdS1_S1_S1_S1_S1_S1_PiiiS0_yP24curandStatePhilox4_32_10_param_11];
	mov.u32 	%r16, %tid.x;
	mov.u32 	%r17, %ntid.x;
	mov.u32 	%r18, %ctaid.x;
	mad.lo.s32 	%r1, %r17, %r18, %r16;
	mov.u32 	%r19, %tid.y;
	mov.u32 	%r20, %ntid.y;
	mov.u32 	%r21, %ctaid.y;
	mad.lo.s32 	%r22, %r20, %r21, %r19;
	setp.ge.s32 	%p1, %r1, %r13;
	setp.ge.s32 	%p2, %r22, %r15;
	or.pred  	%p3, %p1, %p2;
	@%p3 bra 	$L__BB11_17;
	ld.param.u64 	%rd37, [_ZN15astroaccelerate18Global_ReplacementEPfPdS1_S1_S1_S1_S1_S1_PiiiS0_yP24curandStatePhilox4_32_10_param_6];
	ld.param.u64 	%rd36, [_ZN15astroaccelerate18Global_ReplacementEPfPdS1_S1_S1_S1_S1_S1_PiiiS0_yP24curandStatePhilox4_32_10_param_5];
	ld.param.u64 	%rd35, [_ZN15astroaccelerate18Global_ReplacementEPfPdS1_S1_S1_S1_S1_S1_PiiiS0_yP24curandStatePhilox4_32_10_param_2];
	cvta.to.global.u64 	%rd13, %rd4;
	cvta.to.global.u64 	%rd14, %rd35;
	cvta.to.global.u64 	%rd15, %rd7;
	cvta.to.global.u64 	%rd16, %rd36;
	cvta.to.global.u64 	%rd17, %rd6;
	cvta.to.global.u64 	%rd18, %rd37;
	cvta.to.global.u64 	%rd19, %rd10;
	cvt.s64.s32 	%rd1, %r1;
	mul.wide.s32 	%rd20, %r1, 8;
	add.s64 	%rd21, %rd14, %rd20;
	ld.global.f64 	%fd1, [%rd21];
	ld.global.f64 	%fd2, [%rd15];
	sub.f64 	%fd3, %fd1, %fd2;
	ld.global.f64 	%fd4, [%rd16];
	div.rn.f64 	%fd5, %fd3, %fd4;
	add.s64 	%rd22, %rd17, %rd20;
	ld.global.f64 	%fd6, [%rd22];
	ld.global.f64 	%fd7, [%rd18];
	sub.f64 	%fd8, %fd6, %fd7;
	ld.global.f64 	%fd9, [%rd19];
	div.rn.f64 	%fd10, %fd8, %fd9;
	abs.f64 	%fd11, %fd5;
	ld.global.f64 	%fd12, [%rd13];
	setp.leu.f64 	%p4, %fd11, %fd12;
	abs.f64 	%fd14, %fd10;
	setp.leu.f64 	%p5, %fd14, %fd12;
	or.pred  	%p6, %p4, %p5;
	@%p6 bra 	$L__BB11_17;
	ld.param.u64 	%rd38, [_ZN15astroaccelerate18Global_ReplacementEPfPdS1_S1_S1_S1_S1_S1_PiiiS0_yP24curandStatePhilox4_32_10_param_13];
	cvta.to.global.u64 	%rd23, %rd38;
	shl.b64 	%rd24, %rd1, 6;
	add.s64 	%rd2, %rd23, %rd24;
	ld.global.u32 	%r23, [%rd2+40];
	add.s32 	%r3, %r23, 1;
	st.global.u32 	[%rd2+40], %r3;
	setp.eq.s32 	%p7, %r23, 1;
	@%p7 bra 	$L__BB11_6;
	setp.eq.s32 	%p8, %r23, 2;
	@%p8 bra 	$L__BB11_7;
	setp.eq.s32 	%p9, %r23, 3;
	@%p9 bra 	$L__BB11_8;
	ld.global.u32 	%r140, [%rd2+16];
	bra.uni 	$L__BB11_9;
$L__BB11_6:
	ld.global.u32 	%r140, [%rd2+20];
	bra.uni 	$L__BB11_9;
$L__BB11_7:
	ld.global.u32 	%r140, [%rd2+24];
	bra.uni 	$L__BB11_9;
$L__BB11_8:
	ld.global.u32 	%r140, [%rd2+28];
$L__BB11_9:
	setp.ne.s32 	%p10, %r3, 4;
	@%p10 bra 	$L__BB11_16;
	ld.global.u32 	%r24, [%rd2];
	add.s32 	%r9, %r24, 1;
	setp.eq.s32 	%p11, %r9, 0;
	st.global.u32 	[%rd2], %r9;
	@%p11 bra 	$L__BB11_12;
	ld.global.u32 	%r141, [%rd2+4];
	bra.uni 	$L__BB11_15;
$L__BB11_12:
	ld.global.u32 	%r25, [%rd2+4];
	add.s32 	%r141, %r25, 1;
	setp.ne.s32 	%p12, %r141, 0;
	st.global.u32 	[%rd2+4], %r141;
	@%p12 bra 	$L__BB11_15;
	ld.global.u32 	%r27, [%rd2+8];
	add.s32 	%r28, %r27, 1;
	setp.ne.s32 	%p13, %r28, 0;
	st.global.u32 	[%rd2+8], %r28;
	mov.b32 	%r141, 0;
	@%p13 bra 	$L__BB11_15;
	ld.global.u32 	%r30, [%rd2+12];
	add.s32 	%r31, %r30, 1;
	st.global.u32 	[%rd2+12], %r31;
$L__BB11_15:
	ld.global.v2.u32 	{%r32, %r33}, [%rd2+8];
	ld.global.v2.u32 	{%r34, %r35}, [%rd2+32];
	mov.b32 	%r36, -766435501;
	mul.hi.u32 	%r37, %r36, %r9;
	mul.lo.s32 	%r38, %r9, -766435501;
	mov.b32 	%r39, -845247145;
	mul.hi.u32 	%r40, %r39, %r32;
	mul.lo.s32 	%r41, %r32, -845247145;
	xor.b32  	%r42, %r40, %r141;
	xor.b32  	%r43, %r42, %r34;
	xor.b32  	%r44, %r33, %r37;
	xor.b32  	%r45, %r44, %r35;
	add.s32 	%r46, %r34, -1640531527;
	add.s32 	%r47, %r35, -1150833019;
	mul.hi.u32 	%r48, %r36, %r43;
	mul.lo.s32 	%r49, %r43, -766435501;
	mul.hi.u32 	%r50, %r39, %r45;
	mul.lo.s32 	%r51, %r45, -845247145;
	xor.b32  	%r52, %r41, %r50;
	xor.b32  	%r53, %r52, %r46;
	xor.b32  	%r54, %r48, %r38;
	xor.b32  	%r55, %r54, %r47;
	add.s32 	%r56, %r34, 1013904242;
	add.s32 	%r57, %r35, 1993301258;
	mul.hi.u32 	%r58, %r36, %r53;
	mul.lo.s32 	%r59, %r53, -766435501;
	mul.hi.u32 	%r60, %r39, %r55;
	mul.lo.s32 	%r61, %r55, -845247145;
	xor.b32  	%r62, %r51, %r56;
	xor.b32  	%r63, %r62, %r60;
	xor.b32  	%r64, %r57, %r49;
	xor.b32  	%r65, %r64, %r58;
	add.s32 	%r66, %r34, -626627285;
	add.s32 	%r67, %r35, 842468239;
	mul.hi.u32 	%r68, %r36, %r63;
	mul.lo.s32 	%r69, %r63, -766435501;
	mul.hi.u32 	%r70, %r39, %r65;
	mul.lo.s32 	%r71, %r65, -845247145;
	xor.b32  	%r72, %r61, %r66;
	xor.b32  	%r73, %r72, %r70;
	xor.b32  	%r74, %r59, %r67;
	xor.b32  	%r75, %r74, %r68;
	add.s32 	%r76, %r34, 2027808484;
	add.s32 	%r77, %r35, -308364780;
	mul.hi.u32 	%r78, %r36, %r73;
	mul.lo.s32 	%r79, %r73, -766435501;
	mul.hi.u32 	%r80, %r39, %r75;
	mul.lo.s32 	%r81, %r75, -845247145;
	xor.b32  	%r82, %r71, %r76;
	xor.b32  	%r83, %r82, %r80;
	xor.b32  	%r84, %r69, %r77;
	xor.b32  	%r85, %r84, %r78;
	add.s32 	%r86, %r34, 387276957;
	add.s32 	%r87, %r35, -1459197799;
	mul.hi.u32 	%r88, %r36, %r83;
	mul.lo.s32 	%r89, %r83, -766435501;
	mul.hi.u32 	%r90, %r39, %r85;
	mul.lo.s32 	%r91, %r85, -845247145;
	xor.b32  	%r92, %r81, %r86;
	xor.b32  	%r93, %r92, %r90;
	xor.b32  	%r94, %r79, %r87;
	xor.b32  	%r95, %r94, %r88;
	add.s32 	%r96, %r34, -1253254570;
	add.s32 	%r97, %r35, 1684936478;
	mul.hi.u32 	%r98, %r36, %r93;
	mul.lo.s32 	%r99, %r93, -766435501;
	mul.hi.u32 	%r100, %r39, %r95;
	mul.lo.s32 	%r101, %r95, -845247145;
	xor.b32  	%r102, %r91, %r96;
	xor.b32  	%r103, %r102, %r100;
	xor.b32  	%r104, %r89, %r97;
	xor.b32  	%r105, %r104, %r98;
	add.s32 	%r106, %r34, 1401181199;
	add.s32 	%r107, %r35, 534103459;
	mul.hi.u32 	%r108, %r36, %r103;
	mul.lo.s32 	%r109, %r103, -766435501;
	mul.hi.u32 	%r110, %r39, %r105;
	mul.lo.s32 	%r111, %r105, -845247145;
	xor.b32  	%r112, %r101, %r106;
	xor.b32  	%r113, %r112, %r110;
	xor.b32  	%r114, %r99, %r107;
	xor.b32  	%r115, %r114, %r108;
	add.s32 	%r116, %r34, -239350328;
	add.s32 	%r117, %r35, -616729560;
	mul.hi.u32 	%r118, %r36, %r113;
	mul.lo.s32 	%r119, %r113, -766435501;
	mul.hi.u32 	%r120, %r39, %r115;
	mul.lo.s32 	%r121, %r115, -845247145;
	xor.b32  	%r122, %r111, %r116;
	xor.b32  	%r123, %r122, %r120;
	xor.b32  	%r124, %r109, %r117;
	xor.b32  	%r125, %r124, %r118;
	add.s32 	%r126, %r34, -1879881855;
	add.s32 	%r127, %r35, -1767562579;
	mul.hi.u32 	%r128, %r36, %r123;
	mul.lo.s32 	%r129, %r123, -766435501;
	mul.hi.u32 	%r130, %r39, %r125;
	mul.lo.s32 	%r131, %r125, -845247145;
	xor.b32  	%r132, %r121, %r126;
	xor.b32  	%r133, %r132, %r130;
	xor.b32  	%r134, %r119, %r127;
	xor.b32  	%r135, %r134, %r128;
	st.global.v4.u32 	[%rd2+16], {%r133, %r131, %r135, %r129};
	mov.b32 	%r136, 0;
	st.global.u32 	[%rd2+40], %r136;
$L__BB11_16:
	ld.param.u64 	%rd34, [_ZN15astroaccelerate18Global_ReplacementEPfPdS1_S1_S1_S1_S1_S1_PiiiS0_yP24curandStatePhilox4_32_10_param_0];
	cvt.rn.f32.u32 	%f1, %r140;
	fma.rn.f32 	%f2, %f1, 0f2F800000, 0f2F000000;
	cvt.rn.f32.s32 	%f3, %r13;
	mul.f32 	%f4, %f2, %f3;
	cvt.rzi.s32.f32 	%r137, %f4;
	add.s32 	%r138, %r137, %r22;
	rem.s32 	%r139, %r138, %r15;
	cvta.to.global.u64 	%rd25, %rd11;
	mul.wide.s32 	%rd26, %r139, 4;
	add.s64 	%rd27, %rd25, %rd26;
	ld.global.f32 	%f5, [%rd27];
	cvt.u64.u32 	%rd28, %r15;
	cvt.u64.u32 	%rd29, %r22;
	mad.lo.s64 	%rd30, %rd28, %rd1, %rd29;
	cvta.to.global.u64 	%rd31, %rd34;
	shl.b64 	%rd32, %rd30, 2;
	add.s64 	%rd33, %rd31, %rd32;
	st.global.f32 	[%rd33], %f5;
$L__BB11_17:
	ret;

}
.entry _ZN15astroaccelerate5ScaleEPfiiff(
	.param .u64 .ptr .align 1 _ZN15astroaccelerate5ScaleEPfiiff_param_0,
	.param .u32 _ZN15astroaccelerate5ScaleEPfiiff_param_1,
	.param .u32 _ZN15astroaccelerate5ScaleEPfiiff_param_2,
	.param .f32 _ZN15astroaccelerate5ScaleEPfiiff_param_3,
	.param .f32 _ZN15astroaccelerate5ScaleEPfiiff_param_4
)
{
	.reg .pred 	%p<4>;
	.reg .b32 	%r<13>;
	.reg .b32 	%f<5>;
	.reg .b64 	%rd<9>;

	ld.param.u64 	%rd1, [_ZN15astroaccelerate5ScaleEPfiiff_param_0];
	ld.param.u32 	%r4, [_ZN15astroaccelerate5ScaleEPfiiff_param_1];
	ld.param.u32 	%r5, [_ZN15astroaccelerate5ScaleEPfiiff_param_2];
	ld.param.f32 	%f1, [_ZN15astroaccelerate5ScaleEPfiiff_param_3];
	ld.param.f32 	%f2, [_ZN15astroaccelerate5ScaleEPfiiff_param_4];
	mov.u32 	%r6, %tid.x;
	mov.u32 	%r7, %ntid.x;
	mov.u32 	%r8, %ctaid.x;
	mad.lo.s32 	%r1, %r7, %r8, %r6;
	mov.u32 	%r9, %tid.y;
	mov.u32 	%r10, %ntid.y;
	mov.u32 	%r11, %ctaid.y;
	mad.lo.s32 	%r12, %r10, %r11, %r9;
	setp.ge.s32 	%p1, %r1, %r4;
	setp.ge.s32 	%p2, %r12, %r5;
	or.pred  	%p3, %p1, %p2;
	@%p3 bra 	$L__BB12_2;
	cvta.to.global.u64 	%rd2, %rd1;
	cvt.s64.s32 	%rd3, %r1;
	cvt.u64.u32 	%rd4, %r5;
	cvt.u64.u32 	%rd5, %r12;
	mad.lo.s64 	%rd6, %rd4, %rd3, %rd5;
	shl.b64 	%rd7, %rd6, 2;
	add.s64 	%rd8, %rd2, %rd7;
	ld.global.f32 	%f3, [%rd8];
	fma.rn.f32 	%f4, %f2, %f3, %f1;
	st.global.f32 	[%rd8], %f4;
$L__BB12_2:
	ret;

}
.entry _ZN15astroaccelerate3dotEPdPii(
	.param .u64 .ptr .align 1 _ZN15astroaccelerate3dotEPdPii_param_0,
	.param .u64 .ptr .align 1 _ZN15astroaccelerate3dotEPdPii_param_1,
	.param .u32 _ZN15astroaccelerate3dotEPdPii_param_2
)
{
	.reg .pred 	%p<2>;
	.reg .b32 	%r<7>;
	.reg .b64 	%rd<9>;
	.reg .b64 	%fd<4>;

	ld.param.u64 	%rd1, [_ZN15astroaccelerate3dotEPdPii_param_0];
	ld.param.u64 	%rd2, [_ZN15astroaccelerate3dotEPdPii_param_1];
	ld.param.u32 	%r2, [_ZN15astroaccelerate3dotEPdPii_param_2];
	mov.u32 	%r3, %ctaid.x;
	mov.u32 	%r4, %ntid.x;
	mov.u32 	%r5, %tid.x;
	mad.lo.s32 	%r1, %r3, %r4, %r5;
	setp.ge.s32 	%p1, %r1, %r2;
	@%p1 bra 	$L__BB13_2;
	cvta.to.global.u64 	%rd3, %rd1;
	cvta.to.global.u64 	%rd4, %rd2;
	mul.wide.s32 	%rd5, %r1, 8;
	add.s64 	%rd6, %rd3, %rd5;
	ld.global.f64 	%fd1, [%rd6];
	mul.wide.s32 	%rd7, %r1, 4;
	add.s64 	%rd8, %rd4, %rd7;
	ld.global.u32 	%r6, [%rd8];
	cvt.rn.f64.s32 	%fd2, %r6;
	mul.f64 	%fd3, %fd1, %fd2;
	st.global.f64 	[%rd6], %fd3;
$L__BB13_2:
	ret;

}
	// .globl	_ZN15astroaccelerate25transpose_rowmajor_kernelEPKfPfii
.visible .entry _ZN15astroaccelerate25transpose_rowmajor_kernelEPKfPfii(
	.param .u64 .ptr .align 1 _ZN15astroaccelerate25transpose_rowmajor_kernelEPKfPfii_param_0,
	.param .u64 .ptr .align 1 _ZN15astroaccelerate25transpose_rowmajor_kernelEPKfPfii_param_1,
	.param .u32 _ZN15astroaccelerate25transpose_rowmajor_kernelEPKfPfii_param_2,
	.param .u32 _ZN15astroaccelerate25transpose_rowmajor_kernelEPKfPfii_param_3
)
{
	.reg .pred 	%p<7>;
	.reg .b32 	%r<25>;
	.reg .b32 	%f<3>;
	.reg .b64 	%rd<9>;
	// demoted variable
	.shared .align 4 .b8 _ZZN15astroaccelerate25transpose_rowmajor_kernelEPKfPfiiE4tile[4224];
	ld.param.u64 	%rd1, [_ZN15astroaccelerate25transpose_rowmajor_kernelEPKfPfii_param_0];
	ld.param.u64 	%rd2, [_ZN15astroaccelerate25transpose_rowmajor_kernelEPKfPfii_param_1];
	ld.param.u32 	%r11, [_ZN15astroaccelerate25transpose_rowmajor_kernelEPKfPfii_param_2];
	ld.param.u32 	%r10, [_ZN15astroaccelerate25transpose_rowmajor_kernelEPKfPfii_param_3];
	mov.u32 	%r12, %ctaid.x;
	shl.b32 	%r1, %r12, 5;
	mov.u32 	%r2, %tid.x;
	add.s32 	%r3, %r1, %r2;
	mov.u32 	%r13, %ctaid.y;
	shl.b32 	%r4, %r13, 5;
	mov.u32 	%r5, %tid.y;
	add.s32 	%r14, %r4, %r5;
	setp.ge.s32 	%p1, %r3, %r10;
	setp.ge.s32 	%p2, %r14, %r11;
	or.pred  	%p3, %p1, %p2;
	@%p3 bra 	$L__BB14_2;
	cvta.to.global.u64 	%rd3, %rd1;
	mad.lo.s32 	%r15, %r10, %r14, %r3;
	mul.wide.s32 	%rd4, %r15, 4;
	add.s64 	%rd5, %rd3, %rd4;
	ld.global.nc.f32 	%f1, [%rd5];
	mov.u32 	%r16, _ZZN15astroaccelerate25transpose_rowmajor_kernelEPKfPfiiE4tile;
	mad.lo.s32 	%r17, %r5, 132, %r16;
	shl.b32 	%r18, %r2, 2;
	add.s32 	%r19, %r17, %r18;
	st.shared.f32 	[%r19], %f1;
$L__BB14_2:
	bar.sync 	0;
	add.s32 	%r7, %r4, %r2;
	add.s32 	%r8, %r1, %r5;
	setp.ge.s32 	%p4, %r7, %r11;
	setp.ge.s32 	%p5, %r8, %r10;
	or.pred  	%p6, %p4, %p5;
	@%p6 bra 	$L__BB14_4;
	mov.u32 	%r20, _ZZN15astroaccelerate25transpose_rowmajor_kernelEPKfPfiiE4tile;
	mad.lo.s32 	%r21, %r2, 132, %r20;
	shl.b32 	%r22, %r5, 2;
	add.s32 	%r23, %r21, %r22;
	ld.shared.f32 	%f2, [%r23];
	mad.lo.s32 	%r24, %r11, %r8, %r7;
	cvta.to.global.u64 	%rd6, %rd2;
	mul.wide.s32 	%rd7, %r24, 4;
	add.s64 	%rd8, %rd6, %rd7;
	st.global.f32 	[%rd8], %f2;
$L__BB14_4:
	ret;

}


// ===== COMPILED SASS (sm_100) =====

	.target	sm_100

	.elftype	@"ET_EXEC"


//--------------------- .note.nv.tkinfo           --------------------------
	.section	.note.nv.tkinfo,"",@"SHT_NOTE"
	.sectionflags	@"SHF_NOTE_NV_TKINFO"
	.tkinfo
        /*0018*/ 	.word	0x00000002
        /*0030*/ 	.string	""
        /*0030*/ 	.string	"ptxas"
        /*0030*/ 	.string	"Cuda compilation tools, release 13.0, V13.0.88"
        /*0030*/ 	.string	"Build cuda_13.0.r13.0/compiler.36424714_0"
        /*0030*/ 	.string	"-arch sm_100 -m 64 "



//--------------------- .note.nv.cuinfo           --------------------------
	.section	.note.nv.cuinfo,"",@"SHT_NOTE"
	.sectionflags	@"SHF_NOTE_NV_CUINFO"
        /*0018*/ 	.short	0x0002
        /*001a*/ 	.short	0x0064
        /*001c*/ 	.short	0x0082
	.zero		2


//--------------------- .nv.info                  --------------------------
	.section	.nv.info,"",@"SHT_CUDA_INFO"
	.align	4


	//----- nvinfo : EIATTR_REGCOUNT
	.align		4
        /*0000*/ 	.byte	0x04, 0x2f
        /*0002*/ 	.short	(.L_12 - .L_11)
	.align		4
.L_11:
        /*0004*/ 	.word	index@(_ZN15astroaccelerate7MessageEv)
        /*0008*/ 	.word	0x00000018


	//----- nvinfo : EIATTR_FRAME_SIZE
	.align		4
.L_12:
        /*000c*/ 	.byte	0x04, 0x11
        /*000e*/ 	.short	(.L_14 - .L_13)
	.align		4
.L_13:
        /*0010*/ 	.word	index@(_ZN15astroaccelerate7MessageEv)
        /*0014*/ 	.word	0x00000000


	//----- nvinfo : EIATTR_REGCOUNT
	.align		4
.L_14:
        /*0018*/ 	.byte	0x04, 0x2f
        /*001a*/ 	.short	(.L_16 - .L_15)
	.align		4
.L_15:
        /*001c*/ 	.word	index@(_ZN15astroaccelerate13set_int_arrayEPiii)
        /*0020*/ 	.word	0x0000000a


	//----- nvinfo : EIATTR_FRAME_SIZE
	.align		4
.L_16:
        /*0024*/ 	.byte	0x04, 0x11
        /*0026*/ 	.short	(.L_18 - .L_17)
	.align		4
.L_17:
        /*0028*/ 	.word	index@(_ZN15astroaccelerate13set_int_arrayEPiii)
        /*002c*/ 	.word	0x00000000


	//----- nvinfo : EIATTR_REGCOUNT
	.align		4
.L_18:
        /*0030*/ 	.byte	0x04, 0x2f
        /*0032*/ 	.short	(.L_20 - .L_19)
	.align		4
.L_19:
        /*0034*/ 	.word	index@(_ZN15astroaccelerate9fill_onesEPfi)
        /*0038*/ 	.word	0x0000000a


	//----- nvinfo : EIATTR_FRAME_SIZE
	.align		4
.L_20:
        /*003c*/ 	.byte	0x04, 0x11
        /*003e*/ 	.short	(.L_22 - .L_21)
	.align		4
.L_21:
        /*0040*/ 	.word	index@(_ZN15astroaccelerate9fill_onesEPfi)
        /*0044*/ 	.word	0x00000000


	//----- nvinfo : EIATTR_REGCOUNT
	.align		4
.L_22:
        /*0048*/ 	.byte	0x04, 0x2f
        /*004a*/ 	.short	(.L_24 - .L_23)
	.align		4
.L_23:
        /*004c*/ 	.word	index@(_ZN15astroaccelerate5StatsEPfiiPiPdS2_S1_S1_i)
        /*0050*/ 	.word	0x0000001b


	//----- nvinfo : EIATTR_FRAME_SIZE
	.align		4
.L_24:
        /*0054*/ 	.byte	0x04, 0x11
        /*0056*/ 	.short	(.L_26 - .L_25)
	.align		4
.L_25:
        /*0058*/ 	.word	index@(_ZN15astroaccelerate5StatsEPfiiPiPdS2_S1_S1_i)
        /*005c*/ 	.word	0x00000000


	//----- nvinfo : EIATTR_REGCOUNT
	.align		4
.L_26:
        /*0060*/ 	.byte	0x04, 0x2f
        /*0062*/ 	.short	(.L_28 - .L_27)
	.align		4
.L_27:
        /*0064*/ 	.word	index@(_ZN15astroaccelerate9GlobStatsEPdiPiS0_S0_S1_)
        /*0068*/ 	.word	0x00000016


	//----- nvinfo : EIATTR_FRAME_SIZE
	.align		4
.L_28:
        /*006c*/ 	.byte	0x04, 0x11
        /*006e*/ 	.short	(.L_30 - .L_29)
	.align		4
.L_29:
        /*0070*/ 	.word	index@(_ZN15astroaccelerate9GlobStatsEPdiPiS0_S0_S1_)
        /*0074*/ 	.word	0x00000000


	//----- nvinfo : EIATTR_REGCOUNT
	.align		4
.L_30:
        /*0078*/ 	.byte	0x04, 0x2f
        /*007a*/ 	.short	(.L_32 - .L_31)
	.align		4
.L_31:
        /*007c*/ 	.word	index@(_ZN15astroaccelerate4CalcEPdS0_Piii)
        /*0080*/ 	.word	0x0000001f


	//----- nvinfo : EIATTR_FRAME_SIZE
	.align		4
.L_32:
        /*0084*/ 	.byte	0x04, 0x11
        /*0086*/ 	.short	(.L_34 - .L_33)
	.align		4
.L_33:
        /*0088*/ 	.word	index@($__internal_7_$__cuda_sm20_dsqrt_rn_f64_mediumpath_v1)
        /*008c*/ 	.word	0x00000000


	//----- nvinfo : EIATTR_FRAME_SIZE
	.align		4
.L_34:
        /*0090*/ 	.byte	0x04, 0x11
        /*0092*/ 	.short	(.L_36 - .L_35)
	.align		4
.L_35:
        /*0094*/ 	.word	index@($__internal_6_$__cuda_sm20_div_rn_f64_full)
        /*0098*/ 	.word	0x00000000


	//----- nvinfo : EIATTR_FRAME_SIZE
	.align		4
.L_36:
        /*009c*/ 	.byte	0x04, 0x11
        /*009e*/ 	.short	(.L_38 - .L_37)
	.align		4
.L_37:
        /*00a0*/ 	.word	index@(_ZN15astroaccelerate4CalcEPdS0_Piii)
        /*00a4*/ 	.word	0x00000000


	//----- nvinfo : EIATTR_REGCOUNT
	.align		4
.L_38:
        /*00a8*/ 	.byte	0x04, 0x2f
        /*00aa*/ 	.short	(.L_40 - .L_39)
	.align		4
.L_39:
        /*00ac*/ 	.word	index@(_ZN15astroaccelerate9SigmaClipEPfiiPiS1_PdS2_S2_S2_S1_S1_fiii)
        /*00b0*/ 	.word	0x00000020


	//----- nvinfo : EIATTR_FRAME_SIZE
	.align		4
.L_40:
        /*00b4*/ 	.byte	0x04, 0x11
        /*00b6*/ 	.short	(.L_42 - .L_41)
	.align		4
.L_41:
        /*00b8*/ 	.word	index@($__internal_5_$__cuda_sm20_div_rn_f64_full)
        /*00bc*/ 	.word	0x00000018


	//----- nvinfo : EIATTR_FRAME_SIZE
	.align		4
.L_42:
        /*00c0*/ 	.byte	0x04, 0x11
        /*00c2*/ 	.short	(.L_44 - .L_43)
	.align		4
.L_43:
        /*00c4*/ 	.word	index@(_ZN15astroaccelerate9SigmaClipEPfiiPiS1_PdS2_S2_S2_S1_S1_fiii)
        /*00c8*/ 	.word	0x00000018


	//----- nvinfo : EIATTR_REGCOUNT
	.align		4
.L_44:
        /*00cc*/ 	.byte	0x04, 0x2f
        /*00ce*/ 	.short	(.L_46 - .L_45)
	.align		4
.L_45:
        /*00d0*/ 	.word	index@(_ZN15astroaccelerate7ReplaceEPfiiS0_PdS1_PiyS2_P24curandStatePhilox4_32_10i)
        /*00d4*/ 	.word	0x0000001e


	//----- nvinfo : EIATTR_FRAME_SIZE
	.align		4
.L_46:
        /*00d8*/ 	.byte	0x04, 0x11
        /*00da*/ 	.short	(.L_48 - .L_47)
	.align		4
.L_47:
        /*00dc*/ 	.word	index@($__internal_4_$__cuda_sm20_div_rn_f64_full)
        /*00e0*/ 	.word	0x00000000


	//----- nvinfo : EIATTR_FRAME_SIZE
	.align		4
.L_48:
        /*00e4*/ 	.byte	0x04, 0x11
        /*00e6*/ 	.short	(.L_50 - .L_49)
	.align		4
.L_49:
        /*00e8*/ 	.word	index@(_ZN15astroaccelerate7ReplaceEPfiiS0_PdS1_PiyS2_P24curandStatePhilox4_32_10i)
        /*00ec*/ 	.word	0x00000000


	//----- nvinfo : EIATTR_REGCOUNT
	.align		4
.L_50:
        /*00f0*/ 	.byte	0x04, 0x2f
        /*00f2*/ 	.short	(.L_52 - .L_51)
	.align		4
.L_51:
        /*00f4*/ 	.word	index@(_ZN15astroaccelerate15Global_ConvergeEPdS0_S0_S0_S0_S0_S0_S0_S0_S0_PiifS1_S1_)
        /*00f8*/ 	.word	0x0000001b


	//----- nvinfo : EIATTR_FRAME_SIZE
	.align		4
.L_52:
        /*00fc*/ 	.byte	0x04, 0x11
        /*00fe*/ 	.short	(.L_54 - .L_53)
	.align		4
.L_53:
        /*0100*/ 	.word	index@($__internal_3_$__cuda_sm20_div_rn_f64_full)
        /*0104*/ 	.word	0x00000000


	//----- nvinfo : EIATTR_FRAME_SIZE
	.align		4
.L_54:
        /*0108*/ 	.byte	0x04, 0x11
        /*010a*/ 	.short	(.L_56 - .L_55)
	.align		4
.L_55:
        /*010c*/ 	.word	index@(_ZN15astroaccelerate15Global_ConvergeEPdS0_S0_S0_S0_S0_S0_S0_S0_S0_PiifS1_S1_)
        /*0110*/ 	.word	0x00000000


	//----- nvinfo : EIATTR_REGCOUNT
	.align		4
.L_56:
        /*0114*/ 	.byte	0x04, 0x2f
        /*0116*/ 	.short	(.L_58 - .L_57)
	.align		4
.L_57:
        /*0118*/ 	.word	index@(_ZN15astroaccelerate8ClippingEPdPii)
        /*011c*/ 	.word	0x0000000a


	//----- nvinfo : EIATTR_FRAME_SIZE
	.align		4
.L_58:
        /*0120*/ 	.byte	0x04, 0x11
        /*0122*/ 	.short	(.L_60 - .L_59)
	.align		4
.L_59:
        /*0124*/ 	.word	index@(_ZN15astroaccelerate8ClippingEPdPii)
        /*0128*/ 	.word	0x00000000


	//----- nvinfo : EIATTR_REGCOUNT
	.align		4
.L_60:
        /*012c*/ 	.byte	0x04, 0x2f
        /*012e*/ 	.short	(.L_62 - .L_61)
	.align		4
.L_61:
        /*0130*/ 	.word	index@(_ZN15astroaccelerate9Clipping2EiPd)
        /*0134*/ 	.word	0x00000018


	//----- nvinfo : EIATTR_FRAME_SIZE
	.align		4
.L_62:
        /*0138*/ 	.byte	0x04, 0x11
        /*013a*/ 	.short	(.L_64 - .L_63)
	.align		4
.L_63:
        /*013c*/ 	.word	index@($__internal_2_$__cuda_sm20_dsqrt_rn_f64_mediumpath_v1)
        /*0140*/ 	.word	0x00000000


	//----- nvinfo : EIATTR_FRAME_SIZE
	.align		4
.L_64:
        /*0144*/ 	.byte	0x04, 0x11
        /*0146*/ 	.short	(.L_66 - .L_65)
	.align		4
.L_65:
        /*0148*/ 	.word	index@($__internal_1_$__cuda_sm20_div_rn_f64_full)
        /*014c*/ 	.word	0x00000000


	//----- nvinfo : EIATTR_FRAME_SIZE
	.align		4
.L_66:
        /*0150*/ 	.byte	0x04, 0x11
        /*0152*/ 	.short	(.L_68 - .L_67)
	.align		4
.L_67:
        /*0154*/ 	.word	index@(_ZN15astroaccelerate9Clipping2EiPd)
        /*0158*/ 	.word	0x00000000


	//----- nvinfo : EIATTR_REGCOUNT
	.align		4
.L_68:
        /*015c*/ 	.byte	0x04, 0x2f
        /*015e*/ 	.short	(.L_70 - .L_69)
	.align		4
.L_69:
        /*0160*/ 	.word	index@(_ZN15astroaccelerate18Global_ReplacementEPfPdS1_S1_S1_S1_S1_S1_PiiiS0_yP24curandStatePhilox4_32_10)
        /*0164*/ 	.word	0x0000001d


	//----- nvinfo : EIATTR_FRAME_SIZE
	.align		4
.L_70:
        /*0168*/ 	.byte	0x04, 0x11
        /*016a*/ 	.short	(.L_72 - .L_71)
	.align		4
.L_71:
        /*016c*/ 	.word	index@($__internal_0_$__cuda_sm20_div_rn_f64_full)
        /*0170*/ 	.word	0x00000000


	//----- nvinfo : EIATTR_FRAME_SIZE
	.align		4
.L_72:
        /*0174*/ 	.byte	0x04, 0x11
        /*0176*/ 	.short	(.L_74 - .L_73)
	.align		4
.L_73:
        /*0178*/ 	.word	index@(_ZN15astroaccelerate18Global_ReplacementEPfPdS1_S1_S1_S1_S1_S1_PiiiS0_yP24curandStatePhilox4_32_10)
        /*017c*/ 	.word	0x00000000


	//----- nvinfo : EIATTR_REGCOUNT
	.align		4
.L_74:
        /*0180*/ 	.byte	0x04, 0x2f
        /*0182*/ 	.short	(.L_76 - .L_75)
	.align		4
.L_75:
        /*0184*/ 	.word	index@(_ZN15astroaccelerate5ScaleEPfiiff)
        /*0188*/ 	.word	0x0000000a


	//----- nvinfo : EIATTR_FRAME_SIZE
	.align		4
.L_76:
        /*018c*/ 	.byte	0x04, 0x11
        /*018e*/ 	.short	(.L_78 - .L_77)
	.align		4
.L_77:
        /*0190*/ 	.word	index@(_ZN15astroaccelerate5ScaleEPfiiff)
        /*0194*/ 	.word	0x00000000


	//----- nvinfo : EIATTR_REGCOUNT
	.align		4
.L_78:
        /*0198*/ 	.byte	0x04, 0x2f
        /*019a*/ 	.short	(.L_80 - .L_79)
	.align		4
.L_79:
        /*019c*/ 	.word	index@(_ZN15astroaccelerate3dotEPdPii)
        /*01a0*/ 	.word	0x0000000c


	//----- nvinfo : EIATTR_FRAME_SIZE
	.align		4
.L_80:
        /*01a4*/ 	.byte	0x04, 0x11
        /*01a6*/ 	.short	(.L_82 - .L_81)
	.align		4
.L_81:
        /*01a8*/ 	.word	index@(_ZN15astroaccelerate3dotEPdPii)
        /*01ac*/ 	.word	0x00000000


	//----- nvinfo : EIATTR_REGCOUNT
	.align		4
.L_82:
        /*01b0*/ 	.byte	0x04, 0x2f
        /*01b2*/ 	.short	(.L_84 - .L_83)
	.align		4
.L_83:
        /*01b4*/ 	.word	index@(_ZN15astroaccelerate25transpose_rowmajor_kernelEPKfPfii)
        /*01b8*/ 	.word	0x0000000c


	//----- nvinfo : EIATTR_FRAME_SIZE
	.align		4
.L_84:
        /*01bc*/ 	.byte	0x04, 0x11
        /*01be*/ 	.short	(.L_86 - .L_85)
	.align		4
.L_85:
        /*01c0*/ 	.word	index@(_ZN15astroaccelerate25transpose_rowmajor_kernelEPKfPfii)
        /*01c4*/ 	.word	0x00000000


	//----- nvinfo : EIATTR_MIN_STACK_SIZE
	.align		4
.L_86:
        /*01c8*/ 	.byte	0x04, 0x12
        /*01ca*/ 	.short	(.L_88 - .L_87)
	.align		4
.L_87:
        /*01cc*/ 	.word	index@(_ZN15astroaccelerate3dotEPdPii)
        /*01d0*/ 	.word	0x00000000


	//----- nvinfo : EIATTR_MIN_STACK_SIZE
	.align		4
.L_88:
        /*01d4*/ 	.byte	0x04, 0x12
        /*01d6*/ 	.short	(.L_90 - .L_89)
	.align		4
.L_89:
        /*01d8*/ 	.word	index@(_ZN15astroaccelerate5ScaleEPfiiff)
        /*01dc*/ 	.word	0x00000000


	//----- nvinfo : EIATTR_MIN_STACK_SIZE
	.align		4
.L_90:
        /*01e0*/ 	.byte	0x04, 0x12
        /*01e2*/ 	.short	(.L_92 - .L_91)
	.align		4
.L_91:
        /*01e4*/ 	.word	index@(_ZN15astroaccelerate18Global_ReplacementEPfPdS1_S1_S1_S1_S1_S1_PiiiS0_yP24curandStatePhilox4_32_10)
        /*01e8*/ 	.word	0x00000000


	//----- nvinfo : EIATTR_MIN_STACK_SIZE
	.align		4
.L_92:
        /*01ec*/ 	.byte	0x04, 0x12
        /*01ee*/ 	.short	(.L_94 - .L_93)
	.align		4
.L_93:
        /*01f0*/ 	.word	index@(_ZN15astroaccelerate9Clipping2EiPd)
        /*01f4*/ 	.word	0x00000000


	//----- nvinfo : EIATTR_MIN_STACK_SIZE
	.align		4
.L_94:
        /*01f8*/ 	.byte	0x04, 0x12
        /*01fa*/ 	.short	(.L_96 - .L_95)
	.align		4
.L_95:
        /*01fc*/ 	.word	index@(_ZN15astroaccelerate8ClippingEPdPii)
        /*0200*/ 	.word	0x00000000


	//----- nvinfo : EIATTR_MIN_STACK_SIZE
	.align		4
.L_96:
        /*0204*/ 	.byte	0x04, 0x12
        /*0206*/ 	.short	(.L_98 - .L_97)
	.align		4
.L_97:
        /*0208*/ 	.word	index@(_ZN15astroaccelerate15Global_ConvergeEPdS0_S0_S0_S0_S0_S0_S0_S0_S0_PiifS1_S1_)
        /*020c*/ 	.word	0x00000000


	//----- nvinfo : EIATTR_MIN_STACK_SIZE
	.align		4
.L_98:
        /*0210*/ 	.byte	0x04, 0x12
        /*0212*/ 	.short	(.L_100 - .L_99)
	.align		4
.L_99:
        /*0214*/ 	.word	index@(_ZN15astroaccelerate7ReplaceEPfiiS0_PdS1_PiyS2_P24curandStatePhilox4_32_10i)
        /*0218*/ 	.word	0x00000000


	//----- nvinfo : EIATTR_MIN_STACK_SIZE
	.align		4
.L_100:
        /*021c*/ 	.byte	0x04, 0x12
        /*021e*/ 	.short	(.L_102 - .L_101)
	.align		4
.L_101:
        /*0220*/ 	.word	index@(_ZN15astroaccelerate9SigmaClipEPfiiPiS1_PdS2_S2_S2_S1_S1_fiii)
        /*0224*/ 	.word	0x00000018


	//----- nvinfo : EIATTR_MIN_STACK_SIZE
	.align		4
.L_102:
        /*0228*/ 	.byte	0x04, 0x12
        /*022a*/ 	.short	(.L_104 - .L_103)
	.align		4
.L_103:
        /*022c*/ 	.word	index@(_ZN15astroaccelerate4CalcEPdS0_Piii)
        /*0230*/ 	.word	0x00000000


	//----- nvinfo : EIATTR_MIN_STACK_SIZE
	.align		4
.L_104:
        /*0234*/ 	.byte	0x04, 0x12
        /*0236*/ 	.short	(.L_106 - .L_105)
	.align		4
.L_105:
        /*0238*/ 	.word	index@(_ZN15astroaccelerate9GlobStatsEPdiPiS0_S0_S1_)
        /*023c*/ 	.word	0x00000000


	//----- nvinfo : EIATTR_MIN_STACK_SIZE
	.align		4
.L_106:
        /*0240*/ 	.byte	0x04, 0x12
        /*0242*/ 	.short	(.L_108 - .L_107)
	.align		4
.L_107:
        /*0244*/ 	.word	index@(_ZN15astroaccelerate5StatsEPfiiPiPdS2_S1_S1_i)
        /*0248*/ 	.word	0x00000000


	//----- nvinfo : EIATTR_MIN_STACK_SIZE
	.align		4
.L_108:
        /*024c*/ 	.byte	0x04, 0x12
        /*024e*/ 	.short	(.L_110 - .L_109)
	.align		4
.L_109:
        /*0250*/ 	.word	index@(_ZN15astroaccelerate9fill_onesEPfi)
        /*0254*/ 	.word	0x00000000


	//----- nvinfo : EIATTR_MIN_STACK_SIZE
	.align		4
.L_110:
        /*0258*/ 	.byte	0x04, 0x12
        /*025a*/ 	.short	(.L_112 - .L_111)
	.align		4
.L_111:
        /*025c*/ 	.word	index@(_ZN15astroaccelerate13set_int_arrayEPiii)
        /*0260*/ 	.word	0x00000000


	//----- nvinfo : EIATTR_MIN_STACK_SIZE
	.align		4
.L_112:
        /*0264*/ 	.byte	0x04, 0x12
        /*0266*/ 	.short	(.L_114 - .L_113)
	.align		4
.L_113:
        /*0268*/ 	.word	index@(_ZN15astroaccelerate7MessageEv)
        /*026c*/ 	.word	0x00000000


	//----- nvinfo : EIATTR_MIN_STACK_SIZE
	.align		4
.L_114:
        /*0270*/ 	.byte	0x04, 0x12
        /*0272*/ 	.short	(.L_116 - .L_115)
	.align		4
.L_115:
        /*0274*/ 	.word	index@(_ZN15astroaccelerate25transpose_rowmajor_kernelEPKfPfii)
        /*0278*/ 	.word	0x00000000
.L_116:


//--------------------- .nv.compat                --------------------------
	.section	.nv.compat,"",@"SHT_CUDA_COMPAT_INFO"
	.align	4
        /*0000*/ 	.byte	0x02, 0x09, 0x00, 0x00, 0x02, 0x02, 0x01, 0x00, 0x02, 0x05, 0x05, 0x00, 0x03, 0x07, 0x01, 0x01
        /*0010*/ 	.byte	0x02, 0x03, 0x00, 0x00, 0x02, 0x06, 0x01, 0x00, 0x04, 0x0b, 0x08, 0x00, 0x01, 0x00, 0x00, 0x00
        /*0020*/ 	.byte	0x00, 0x00, 0x00, 0x00


//--------------------- .nv.info._ZN15astroaccelerate25transpose_rowmajor_kernelEPKfPfii --------------------------
	.section	.nv.info._ZN15astroaccelerate25transpose_rowmajor_kernelEPKfPfii,"",@"SHT_CUDA_INFO"
	.sectionflags	@""
	.align	4


	//----- nvinfo : EIATTR_CUDA_API_VERSION
	.align		4
        /*0000*/ 	.byte	0x04, 0x37
        /*0002*/ 	.short	(.L_118 - .L_117)
.L_117:
        /*0004*/ 	.word	0x00000082


	//----- nvinfo : EIATTR_KPARAM_INFO
	.align		4
.L_118:
        /*0008*/ 	.byte	0x04, 0x17
        /*000a*/ 	.short	(.L_120 - .L_119)
.L_119:
        /*000c*/ 	.word	0x00000000
        /*0010*/ 	.short	0x0003
        /*0012*/ 	.short	0x0014
        /*0014*/ 	.byte	0x00, 0xf0, 0x11, 0x00


	//----- nvinfo : EIATTR_KPARAM_INFO
	.align		4
.L_120:
        /*0018*/ 	.byte	0x04, 0x17
        /*001a*/ 	.short	(.L_122 - .L_121)
.L_121:
        /*001c*/ 	.word	0x00000000
        /*0020*/ 	.short	0x0002
        /*0022*/ 	.short	0x0010
        /*0024*/ 	.byte	0x00, 0xf0, 0x11, 0x00


	//----- nvinfo : EIATTR_KPARAM_INFO
	.align		4
.L_122:
        /*0028*/ 	.byte	0x04, 0x17
        /*002a*/ 	.short	(.L_124 - .L_123)
.L_123:
        /*002c*/ 	.word	0x00000000
        /*0030*/ 	.short	0x0001
        /*0032*/ 	.short	0x0008
        /*0034*/ 	.byte	0x00, 0xf5, 0x21, 0x00


	//----- nvinfo : EIATTR_KPARAM_INFO
	.align		4
.L_124:
        /*0038*/ 	.byte	0x04, 0x17
        /*003a*/ 	.short	(.L_126 - .L_125)
.L_125:
        /*003c*/ 	.word	0x00000000
        /*0040*/ 	.short	0x0000
        /*0042*/ 	.short	0x0000
        /*0044*/ 	.byte	0x00, 0xf5, 0x21, 0x00


	//----- nvinfo : EIATTR_SPARSE_MMA_MASK
	.align		4
.L_126:
        /*0048*/ 	.byte	0x03, 0x50
        /*004a*/ 	.short	0x0000


	//----- nvinfo : EIATTR_MAXREG_COUNT
	.align		4
        /*004c*/ 	.byte	0x03, 0x1b
        /*004e*/ 	.short	0x00ff


	//----- nvinfo : EIATTR_NUM_BARRIERS
	.align		4
        /*0050*/ 	.byte	0x02, 0x4c
        /*0052*/ 	.byte	0x01
	.zero		1


	//----- nvinfo : EIATTR_MERCURY_ISA_VERSION
	.align		4
        /*0054*/ 	.byte	0x03, 0x5f
        /*0056*/ 	.short	0x0101


	//----- nvinfo : EIATTR_VRC_CTA_INIT_COUNT
	.align		4
        /*0058*/ 	.byte	0x02, 0x4a
	.zero		1
	.zero		1


	//----- nvinfo : EIATTR_EXIT_INSTR_OFFSETS
	.align		4
        /*005c*/ 	.byte	0x04, 0x1c
        /*005e*/ 	.short	(.L_128 - .L_127)


	//   ....[0]....
.L_127:
        /*0060*/ 	.word	0x000001a0


	//   ....[1]....
        /*0064*/ 	.word	0x00000250


	//----- nvinfo : EIATTR_CBANK_PARAM_SIZE
	.align		4
.L_128:
        /*0068*/ 	.byte	0x03, 0x19
        /*006a*/ 	.short	0x0018


	//----- nvinfo : EIATTR_PARAM_CBANK
	.align		4
        /*006c*/ 	.byte	0x04, 0x0a
        /*006e*/ 	.short	(.L_130 - .L_129)
	.align		4
.L_129:
        /*0070*/ 	.word	index@(.nv.constant0._ZN15astroaccelerate25transpose_rowmajor_kernelEPKfPfii)
        /*0074*/ 	.short	0x0380
        /*0076*/ 	.short	0x0018


	//----- nvinfo : EIATTR_SW_WAR
	.align		4
.L_130:
        /*0078*/ 	.byte	0x04, 0x36
        /*007a*/ 	.short	(.L_132 - .L_131)
.L_131:
        /*007c*/ 	.word	0x00000008
.L_132:


//--------------------- .nv.info._ZN15astroaccelerate3dotEPdPii --------------------------
	.section	.nv.info._ZN15astroaccelerate3dotEPdPii,"",@"SHT_CUDA_INFO"
	.sectionflags	@""
	.align	4


	//----- nvinfo : EIATTR_CUDA_API_VERSION
	.align		4
        /*0000*/ 	.byte	0x04, 0x37
        /*0002*/ 	.short	(.L_134 - .L_133)
.L_133:
        /*0004*/ 	.word	0x00000082


	//----- nvinfo : EIATTR_KPARAM_INFO
	.align		4
.L_134:
        /*0008*/ 	.byte	0x04, 0x17
        /*000a*/ 	.short	(.L_136 - .L_135)
.L_135:
        /*000c*/ 	.word	0x00000000
        /*0010*/ 	.short	0x0002
        /*0012*/ 	.short	0x0010
        /*0014*/ 	.byte	0x00, 0xf0, 0x11, 0x00


	//----- nvinfo : EIATTR_KPARAM_INFO
	.align		4
.L_136:
        /*0018*/ 	.byte	0x04, 0x17
        /*001a*/ 	.short	(.L_138 - .L_137)
.L_137:
        /*001c*/ 	.word	0x00000000
        /*0020*/ 	.short	0x0001
        /*0022*/ 	.short	0x0008
        /*0024*/ 	.byte	0x00, 0xf5, 0x21, 0x00


	//----- nvinfo : EIATTR_KPARAM_INFO
	.align		4
.L_138:
        /*0028*/ 	.byte	0x04, 0x17
        /*002a*/ 	.short	(.L_140 - .L_139)
.L_139:
        /*002c*/ 	.word	0x00000000
        /*0030*/ 	.short	0x0000
        /*0032*/ 	.short	0x0000
        /*0034*/ 	.byte	0x00, 0xf5, 0x21, 0x00


	//----- nvinfo : EIATTR_SPARSE_MMA_MASK
	.align		4
.L_140:
        /*0038*/ 	.byte	0x03, 0x50
        /*003a*/ 	.short	0x0000


	//----- nvinfo : EIATTR_MAXREG_COUNT
	.align		4
        /*003c*/ 	.byte	0x03, 0x1b
        /*003e*/ 	.short	0x00ff


	//----- nvinfo : EIATTR_MERCURY_ISA_VERSION
	.align		4
        /*0040*/ 	.byte	0x03, 0x5f
        /*0042*/ 	.short	0x0101


	//----- nvinfo : EIATTR_VRC_CTA_INIT_COUNT
	.align		4
        /*0044*/ 	.byte	0x02, 0x4a
	.zero		1
	.zero		1


	//----- nvinfo : EIATTR_EXIT_INSTR_OFFSETS
	.align		4
        /*0048*/ 	.byte	0x04, 0x1c
        /*004a*/ 	.short	(.L_142 - .L_141)


	//   ....[0]....
.L_141:
        /*004c*/ 	.word	0x00000070


	//   ....[1]....
        /*0050*/ 	.word	0x00000120


	//----- nvinfo : EIATTR_CBANK_PARAM_SIZE
	.align		4
.L_142:
        /*0054*/ 	.byte	0x03, 0x19
        /*0056*/ 	.short	0x0014


	//----- nvinfo : EIATTR_PARAM_CBANK
	.align		4
        /*0058*/ 	.byte	0x04, 0x0a
        /*005a*/ 	.short	(.L_144 - .L_143)
	.align		4
.L_143:
        /*005c*/ 	.word	index@(.nv.constant0._ZN15astroaccelerate3dotEPdPii)
        /*0060*/ 	.short	0x0380
        /*0062*/ 	.short	0x0014


	//----- nvinfo : EIATTR_SW_WAR
	.align		4
.L_144:
        /*0064*/ 	.byte	0x04, 0x36
        /*0066*/ 	.short	(.L_146 - .L_145)
.L_145:
        /*0068*/ 	.word	0x00000008
.L_146:


//--------------------- .nv.info._ZN15astroaccelerate5ScaleEPfiiff --------------------------
	.section	.nv.info._ZN15astroaccelerate5ScaleEPfiiff,"",@"SHT_CUDA_INFO"
	.sectionflags	@""
	.align	4


	//----- nvinfo : EIATTR_CUDA_API_VERSION
	.align		4
        /*0000*/ 	.byte	0x04, 0x37
        /*0002*/ 	.short	(.L_148 - .L_147)
.L_147:
        /*0004*/ 	.word	0x00000082


	//----- nvinfo : EIATTR_KPARAM_INFO
	.align		4
.L_148:
        /*0008*/ 	.byte	0x04, 0x17
        /*000a*/ 	.short	(.L_150 - .L_149)
.L_149:
        /*000c*/ 	.word	0x00000000
        /*0010*/ 	.short	0x0004
        /*0012*/ 	.short	0x0014
        /*0014*/ 	.byte	0x00, 0xf0, 0x11, 0x00


	//----- nvinfo : EIATTR_KPARAM_INFO
	.align		4
.L_150:
        /*0018*/ 	.byte	0x04, 0x17
        /*001a*/ 	.short	(.L_152 - .L_151)
.L_151:
        /*001c*/ 	.word	0x00000000
        /*0020*/ 	.short	0x0003
        /*0022*/ 	.short	0x0010
        /*0024*/ 	.byte	0x00, 0xf0, 0x11, 0x00


	//----- nvinfo : EIATTR_KPARAM_INFO
	.align		4
.L_152:
        /*0028*/ 	.byte	0x04, 0x17
        /*002a*/ 	.short	(.L_154 - .L_153)
.L_153:
        /*002c*/ 	.word	0x00000000
        /*0030*/ 	.short	0x0002
        /*0032*/ 	.short	0x000c
        /*0034*/ 	.byte	0x00, 0xf0, 0x11, 0x00


	//----- nvinfo : EIATTR_KPARAM_INFO
	.align		4
.L_154:
        /*0038*/ 	.byte	0x04, 0x17
        /*003a*/ 	.short	(.L_156 - .L_155)
.L_155:
        /*003c*/ 	.word	0x00000000
        /*0040*/ 	.short	0x0001
        /*0042*/ 	.short	0x0008
        /*0044*/ 	.byte	0x00, 0xf0, 0x11, 0x00


	//----- nvinfo : EIATTR_KPARAM_INFO
	.align		4
.L_156:
        /*0048*/ 	.byte	0x04, 0x17
        /*004a*/ 	.short	(.L_158 - .L_157)
.L_157:
        /*004c*/ 	.word	0x00000000
        /*0050*/ 	.short	0x0000
        /*0052*/ 	.short	0x0000
        /*0054*/ 	.byte	0x00, 0xf5, 0x21, 0x00


	//----- nvinfo : EIATTR_SPARSE_MMA_MASK
	.align		4
.L_158:
        /*0058*/ 	.byte	0x03, 0x50
        /*005a*/ 	.short	0x0000


	//----- nvinfo : EIATTR_MAXREG_COUNT
	.align		4
        /*005c*/ 	.byte	0x03, 0x1b
        /*005e*/ 	.short	0x00ff


	//----- nvinfo : EIATTR_MERCURY_ISA_VERSION
	.align		4
        /*0060*/ 	.byte	0x03, 0x5f
        /*0062*/ 	.short	0x0101


	//----- nvinfo : EIATTR_VRC_CTA_INIT_COUNT
	.align		4
        /*0064*/ 	.byte	0x02, 0x4a
	.zero		1
	.zero		1


	//----- nvinfo : EIATTR_EXIT_INSTR_OFFSETS
	.align		4
        /*0068*/ 	.byte	0x04, 0x1c
        /*006a*/ 	.short	(.L_160 - .L_159)


	//   ....[0]....
.L_159:
        /*006c*/ 	.word	0x000000c0


	//   ....[1]....
        /*0070*/ 	.word	0x00000190


	//----- nvinfo : EIATTR_CBANK_PARAM_SIZE
	.align		4
.L_160:
        /*0074*/ 	.byte	0x03, 0x19
        /*0076*/ 	.short	0x0018


	//----- nvinfo : EIATTR_PARAM_CBANK
	.align		4
        /*0078*/ 	.byte	0x04, 0x0a
        /*007a*/ 	.short	(.L_162 - .L_161)
	.align		4
.L_161:
        /*007c*/ 	.word	index@(.nv.constant0._ZN15astroaccelerate5ScaleEPfiiff)
        /*0080*/ 	.short	0x0380
        /*0082*/ 	.short	0x0018


	//----- nvinfo : EIATTR_SW_WAR
	.align		4
.L_162:
        /*0084*/ 	.byte	0x04, 0x36
        /*0086*/ 	.short	(.L_164 - .L_163)
.L_163:
        /*0088*/ 	.word	0x00000008
.L_164:


//--------------------- .nv.info._ZN15astroaccelerate18Global_ReplacementEPfPdS1_S1_S1_S1_S1_S1_PiiiS0_yP24curandStatePhilox4_32_10 --------------------------
	.section	.nv.info._ZN15astroaccelerate18Global_ReplacementEPfPdS1_S1_S1_S1_S1_S1_PiiiS0_yP24curandStatePhilox4_32_10,"",@"SHT_CUDA_INFO"
	.sectionflags	@""
	.align	4


	//----- nvinfo : EIATTR_CUDA_API_VERSION
	.align		4
        /*0000*/ 	.byte	0x04, 0x37
        /*0002*/ 	.short	(.L_166 - .L_165)
.L_165:
        /*0004*/ 	.word	0x00000082


	//----- nvinfo : EIATTR_KPARAM_INFO
	.align		4
.L_166:
        /*0008*/ 	.byte	0x04, 0x17
        /*000a*/ 	.short	(.L_168 - .L_167)
.L_167:
        /*000c*/ 	.word	0x00000000
        /*0010*/ 	.short	0x000d
        /*0012*/ 	.short	0x0060
        /*0014*/ 	.byte	0x00, 0xf5, 0x21, 0x00


	//----- nvinfo : EIATTR_KPARAM_INFO
	.align		4
.L_168:
        /*0018*/ 	.byte	0x04, 0x17
        /*001a*/ 	.short	(.L_170 - .L_169)
.L_169:
        /*001c*/ 	.word	0x00000000
        /*0020*/ 	.short	0x000c
        /*0022*/ 	.short	0x0058
        /*0024*/ 	.byte	0x00, 0xf0, 0x21, 0x00


	//----- nvinfo : EIATTR_KPARAM_INFO
	.align		4
.L_170:
        /*0028*/ 	.byte	0x04, 0x17
        /*002a*/ 	.short	(.L_172 - .L_171)
.L_171:
        /*002c*/ 	.word	0x00000000
        /*0030*/ 	.short	0x000b
        /*0032*/ 	.short	0x0050
        /*0034*/ 	.byte	0x00, 0xf5, 0x21, 0x00


	//----- nvinfo : EIATTR_KPARAM_INFO
	.align		4
.L_172:
        /*0038*/ 	.byte	0x04, 0x17
        /*003a*/ 	.short	(.L_174 - .L_173)
.L_173:
        /*003c*/ 	.word	0x00000000
        /*0040*/ 	.short	0x000a
        /*0042*/ 	.short	0x004c
        /*0044*/ 	.byte	0x00, 0xf0, 0x11, 0x00


	//----- nvinfo : EIATTR_KPARAM_INFO
	.align		4
.L_174:
        /*0048*/ 	.byte	0x04, 0x17
        /*004a*/ 	.short	(.L_176 - .L_175)
.L_175:
        /*004c*/ 	.word	0x00000000
        /*0050*/ 	.short	0x0009
        /*0052*/ 	.short	0x0048
        /*0054*/ 	.byte	0x00, 0xf0, 0x11, 0x00


	//----- nvinfo : EIATTR_KPARAM_INFO
	.align		4
.L_176:
        /*0058*/ 	.byte	0x04, 0x17
        /*005a*/ 	.short	(.L_178 - .L_177)
.L_177:
        /*005c*/ 	.word	0x00000000
        /*0060*/ 	.short	0x0008
        /*0062*/ 	.short	0x0040
        /*0064*/ 	.byte	0x00, 0xf5, 0x21, 0x00


	//----- nvinfo : EIATTR_KPARAM_INFO
	.align		4
.L_178:
        /*0068*/ 	.byte	0x04, 0x17
        /*006a*/ 	.short	(.L_180 - .L_179)
.L_179:
        /*006c*/ 	.word	0x00000000
        /*0070*/ 	.short	0x0007
        /*0072*/ 	.short	0x0038
        /*0074*/ 	.byte	0x00, 0xf5, 0x21, 0x00


	//----- nvinfo : EIATTR_KPARAM_INFO
	.align		4
.L_180:
        /*0078*/ 	.byte	0x04, 0x17
        /*007a*/ 	.short	(.L_182 - .L_181)
.L_181:
        /*007c*/ 	.word	0x00000000
        /*0080*/ 	.short	0x0006
        /*0082*/ 	.short	0x0030
        /*0084*/ 	.byte	0x00, 0xf5, 0x21, 0x00


	//----- nvinfo : EIATTR_KPARAM_INFO
	.align		4
.L_182:
        /*0088*/ 	.byte	0x04, 0x17
        /*008a*/ 	.short	(.L_184 - .L_183)
.L_183:
        /*008c*/ 	.word	0x00000000
        /*0090*/ 	.short	0x0005
        /*0092*/ 	.short	0x0028
        /*0094*/ 	.byte	0x00, 0xf5, 0x21, 0x00


	//----- nvinfo : EIATTR_KPARAM_INFO
	.align		4
.L_184:
        /*0098*/ 	.byte	0x04, 0x17
        /*009a*/ 	.short	(.L_186 - .L_185)
.L_185:
        /*009c*/ 	.word	0x00000000
        /*00a0*/ 	.short	0x0004
        /*00a2*/ 	.short	0x0020
        /*00a4*/ 	.byte	0x00, 0xf5, 0x21, 0x00


	//----- nvinfo : EIATTR_KPARAM_INFO
	.align		4
.L_186:
        /*00a8*/ 	.byte	0x04, 0x17
        /*00aa*/ 	.short	(.L_188 - .L_187)
.L_187:
        /*00ac*/ 	.word	0x00000000
        /*00b0*/ 	.short	0x0003
        /*00b2*/ 	.short	0x0018
        /*00b4*/ 	.byte	0x00, 0xf5, 0x21, 0x00


	//----- nvinfo : EIATTR_KPARAM_INFO
	.align		4
.L_188:
        /*00b8*/ 	.byte	0x04, 0x17
        /*00ba*/ 	.short	(.L_190 - .L_189)
.L_189:
        /*00bc*/ 	.word	0x00000000
        /*00c0*/ 	.short	0x0002
        /*00c2*/ 	.short	0x0010
        /*00c4*/ 	.byte	0x00, 0xf5, 0x21, 0x00


	//----- nvinfo : EIATTR_KPARAM_INFO
	.align		4
.L_190:
        /*00c8*/ 	.byte	0x04, 0x17
        /*00ca*/ 	.short	(.L_192 - .L_191)
.L_191:
        /*00cc*/ 	.word	0x00000000
        /*00d0*/ 	.short	0x0001
        /*00d2*/ 	.short	0x0008
        /*00d4*/ 	.byte	0x00, 0xf5, 0x21, 0x00


	//----- nvinfo : EIATTR_KPARAM_INFO
	.align		4
.L_192:
        /*00d8*/ 	.byte	0x04, 0x17
        /*00da*/ 	.short	(.L_194 - .L_193)
.L_193:
        /*00dc*/ 	.word	0x00000000
        /*00e0*/ 	.short	0x0000
        /*00e2*/ 	.short	0x0000
        /*00e4*/ 	.byte	0x00, 0xf5, 0x21, 0x00


	//----- nvinfo : EIATTR_SPARSE_MMA_MASK
	.align		4
.L_194:
        /*00e8*/ 	.byte	0x03, 0x50
        /*00ea*/ 	.short	0x0000


	//----- nvinfo : EIATTR_MAXREG_COUNT
	.align		4
        /*00ec*/ 	.byte	0x03, 0x1b
        /*00ee*/ 	.short	0x00ff


	//----- nvinfo : EIATTR_MERCURY_ISA_VERSION
	.align		4
        /*00f0*/ 	.byte	0x03, 0x5f
        /*00f2*/ 	.short	0x0101


	//----- nvinfo : EIATTR_VRC_CTA_INIT_COUNT
	.align		4
        /*00f4*/ 	.byte	0x02, 0x4a
	.zero		1
	.zero		1


	//----- nvinfo : EIATTR_EXIT_INSTR_OFFSETS
	.align		4
        /*00f8*/ 	.byte	0x04, 0x1c
        /*00fa*/ 	.short	(.L_196 - .L_195)


	//   ....[0]....
.L_195:
        /*00fc*/ 	.word	0x000000c0


	//   ....[1]....
        /*0100*/ 	.word	0x000004d0


	//   ....[2]....
        /*0104*/ 	.word	0x00000e80


	//----- nvinfo : EIATTR_INDIRECT_BRANCH_TARGETS
	.align		4
.L_196:
        /*0108*/ 	.byte	0x04, 0x34
        /*010a*/ 	.short	(.L_198 - .L_197)


	//   ....[0]....
.L_197:
        /*010c*/ 	.word	.L_x_100@srel
        /*0110*/ 	.short	0x0
        /*0112*/ 	.short	0x0
        /*0114*/ 	.word	0x3
        /*0118*/ 	.word	.L_x_101@srel
        /*011c*/ 	.word	.L_x_102@srel
        /*0120*/ 	.word	.L_x_103@srel


	//----- nvinfo : EIATTR_CRS_STACK_SIZE
	.align		4
.L_198:
        /*0124*/ 	.byte	0x04, 0x1e
        /*0126*/ 	.short	(.L_200 - .L_199)
.L_199:
        /*0128*/ 	.word	0x00000000


	//----- nvinfo : EIATTR_CBANK_PARAM_SIZE
	.align		4
.L_200:
        /*012c*/ 	.byte	0x03, 0x19
        /*012e*/ 	.short	0x0068


	//----- nvinfo : EIATTR_PARAM_CBANK
	.align		4
        /*0130*/ 	.byte	0x04, 0x0a
        /*0132*/ 	.short	(.L_202 - .L_201)
	.align		4
.L_201:
        /*0134*/ 	.word	index@(.nv.constant0._ZN15astroaccelerate18Global_ReplacementEPfPdS1_S1_S1_S1_S1_S1_PiiiS0_yP24curandStatePhilox4_32_10)
        /*0138*/ 	.short	0x0380
        /*013a*/ 	.short	0x0068


	//----- nvinfo : EIATTR_SW_WAR
	.align		4
.L_202:
        /*013c*/ 	.byte	0x04, 0x36
        /*013e*/ 	.short	(.L_204 - .L_203)
.L_203:
        /*0140*/ 	.word	0x00000008
.L_204:


//--------------------- .nv.info._ZN15astroaccelerate9Clipping2EiPd --------------------------
	.section	.nv.info._ZN15astroaccelerate9Clipping2EiPd,"",@"SHT_CUDA_INFO"
	.sectionflags	@""
	.align	4


	//----- nvinfo : EIATTR_CUDA_API_VERSION
	.align		4
        /*0000*/ 	.byte	0x04, 0x37
        /*0002*/ 	.short	(.L_206 - .L_205)
.L_205:
        /*0004*/ 	.word	0x00000082


	//----- nvinfo : EIATTR_KPARAM_INFO
	.align		4
.L_206:
        /*0008*/ 	.byte	0x04, 0x17
        /*000a*/ 	.short	(.L_208 - .L_207)
.L_207:
        /*000c*/ 	.word	0x00000000
        /*0010*/ 	.short	0x0001
        /*0012*/ 	.short	0x0008
        /*0014*/ 	.byte	0x00, 0xf5, 0x21, 0x00


	//----- nvinfo : EIATTR_KPARAM_INFO
	.align		4
.L_208:
        /*0018*/ 	.byte	0x04, 0x17
        /*001a*/ 	.short	(.L_210 - .L_209)
.L_209:
        /*001c*/ 	.word	0x00000000
        /*0020*/ 	.short	0x0000
        /*0022*/ 	.short	0x0000
        /*0024*/ 	.byte	0x00, 0xf0, 0x11, 0x00


	//----- nvinfo : EIATTR_SPARSE_MMA_MASK
	.align		4
.L_210:
        /*0028*/ 	.byte	0x03, 0x50
        /*002a*/ 	.short	0x0000


	//----- nvinfo : EIATTR_MAXREG_COUNT
	.align		4
        /*002c*/ 	.byte	0x03, 0x1b
        /*002e*/ 	.short	0x00ff


	//----- nvinfo : EIATTR_MERCURY_ISA_VERSION
	.align		4
        /*0030*/ 	.byte	0x03, 0x5f
        /*0032*/ 	.short	0x0101


	//----- nvinfo : EIATTR_VRC_CTA_INIT_COUNT
	.align		4
        /*0034*/ 	.byte	0x02, 0x4a
	.zero		1
	.zero		1


	//----- nvinfo : EIATTR_EXIT_INSTR_OFFSETS
	.align		4
        /*0038*/ 	.byte	0x04, 0x1c
        /*003a*/ 	.short	(.L_212 - .L_211)


	//   ....[0]....
.L_211:
        /*003c*/ 	.word	0x00000830


	//----- nvinfo : EIATTR_CRS_STACK_SIZE
	.align		4
.L_212:
        /*0040*/ 	.byte	0x04, 0x1e
        /*0042*/ 	.short	(.L_214 - .L_213)
.L_213:
        /*0044*/ 	.word	0x00000000


	//----- nvinfo : EIATTR_CBANK_PARAM_SIZE
	.align		4
.L_214:
        /*0048*/ 	.byte	0x03, 0x19
        /*004a*/ 	.short	0x0010


	//----- nvinfo : EIATTR_PARAM_CBANK
	.align		4
        /*004c*/ 	.byte	0x04, 0x0a
        /*004e*/ 	.short	(.L_216 - .L_215)
	.align		4
.L_215:
        /*0050*/ 	.word	index@(.nv.constant0._ZN15astroaccelerate9Clipping2EiPd)
        /*0054*/ 	.short	0x0380
        /*0056*/ 	.short	0x0010


	//----- nvinfo : EIATTR_SW_WAR
	.align		4
.L_216:
        /*0058*/ 	.byte	0x04, 0x36
        /*005a*/ 	.short	(.L_218 - .L_217)
.L_217:
        /*005c*/ 	.word	0x00000008
.L_218:


//--------------------- .nv.info._ZN15astroaccelerate8ClippingEPdPii --------------------------
	.section	.nv.info._ZN15astroaccelerate8ClippingEPdPii,"",@"SHT_CUDA_INFO"
	.sectionflags	@""
	.align	4


	//----- nvinfo : EIATTR_CUDA_API_VERSION
	.align		4
        /*0000*/ 	.byte	0x04, 0x37
        /*0002*/ 	.short	(.L_220 - .L_219)
.L_219:
        /*0004*/ 	.word	0x00000082


	//----- nvinfo : EIATTR_KPARAM_INFO
	.align		4
.L_220:
        /*0008*/ 	.byte	0x04, 0x17
        /*000a*/ 	.short	(.L_222 - .L_221)
.L_221:
        /*000c*/ 	.word	0x00000000
        /*0010*/ 	.short	0x0002
        /*0012*/ 	.short	0x0010
        /*0014*/ 	.byte	0x00, 0xf0, 0x11, 0x00


	//----- nvinfo : EIATTR_KPARAM_INFO
	.align		4
.L_222:
        /*0018*/ 	.byte	0x04, 0x17
        /*001a*/ 	.short	(.L_224 - .L_223)
.L_223:
        /*001c*/ 	.word	0x00000000
        /*0020*/ 	.short	0x0001
        /*0022*/ 	.short	0x0008
        /*0024*/ 	.byte	0x00, 0xf5, 0x21, 0x00


	//----- nvinfo : EIATTR_KPARAM_INFO
	.align		4
.L_224:
        /*0028*/ 	.byte	0x04, 0x17
        /*002a*/ 	.short	(.L_226 - .L_225)
.L_225:
        /*002c*/ 	.word	0x00000000
        /*0030*/ 	.short	0x0000
        /*0032*/ 	.short	0x0000
        /*0034*/ 	.byte	0x00, 0xf5, 0x21, 0x00


	//----- nvinfo : EIATTR_SPARSE_MMA_MASK
	.align		4
.L_226:
        /*0038*/ 	.byte	0x03, 0x50
        /*003a*/ 	.short	0x0000


	//----- nvinfo : EIATTR_MAXREG_COUNT
	.align		4
        /*003c*/ 	.byte	0x03, 0x1b
        /*003e*/ 	.short	0x00ff


	//----- nvinfo : EIATTR_MERCURY_ISA_VERSION
	.align		4
        /*0040*/ 	.byte	0x03, 0x5f
        /*0042*/ 	.short	0x0101


	//----- nvinfo : EIATTR_VRC_CTA_INIT_COUNT
	.align		4
        /*0044*/ 	.byte	0x02, 0x4a
	.zero		1
	.zero		1


	//----- nvinfo : EIATTR_EXIT_INSTR_OFFSETS
	.align		4
        /*0048*/ 	.byte	0x04, 0x1c
        /*004a*/ 	.short	(.L_228 - .L_227)


	//   ....[0]....
.L_227:
        /*004c*/ 	.word	0x00000070


	//   ....[1]....
        /*0050*/ 	.word	0x000000f0


	//----- nvinfo : EIATTR_CBANK_PARAM_SIZE
	.align		4
.L_228:
        /*0054*/ 	.byte	0x03, 0x19
        /*0056*/ 	.short	0x0014


	//----- nvinfo : EIATTR_PARAM_CBANK
	.align		4
        /*0058*/ 	.byte	0x04, 0x0a
        /*005a*/ 	.short	(.L_230 - .L_229)
	.align		4
.L_229:
        /*005c*/ 	.word	index@(.nv.constant0._ZN15astroaccelerate8ClippingEPdPii)
        /*0060*/ 	.short	0x0380
        /*0062*/ 	.short	0x0014


	//----- nvinfo : EIATTR_SW_WAR
	.align		4
.L_230:
        /*0064*/ 	.byte	0x04, 0x36
        /*0066*/ 	.short	(.L_232 - .L_231)
.L_231:
        /*0068*/ 	.word	0x00000008
.L_232:


//--------------------- .nv.info._ZN15astroaccelerate15Global_ConvergeEPdS0_S0_S0_S0_S0_S0_S0_S0_S0_PiifS1_S1_ --------------------------
	.section	.nv.info._ZN15astroaccelerate15Global_ConvergeEPdS0_S0_S0_S0_S0_S0_S0_S0_S0_PiifS1_S1_,"",@"SHT_CUDA_INFO"
	.sectionflags	@""
	.align	4


	//----- nvinfo : EIATTR_CUDA_API_VERSION
	.align		4
        /*0000*/ 	.byte	0x04, 0x37
        /*0002*/ 	.short	(.L_234 - .L_233)
.L_233:
        /*0004*/ 	.word	0x00000082


	//----- nvinfo : EIATTR_KPARAM_INFO
	.align		4
.L_234:
        /*0008*/ 	.byte	0x04, 0x17
        /*000a*/ 	.short	(.L_236 - .L_235)
.L_235:
        /*000c*/ 	.word	0x00000000
        /*0010*/ 	.short	0x000e
        /*0012*/ 	.short	0x0068
        /*0014*/ 	.byte	0x00, 0xf5, 0x21, 0x00


	//----- nvinfo : EIATTR_KPARAM_INFO
	.align		4
.L_236:
        /*0018*/ 	.byte	0x04, 0x17
        /*001a*/ 	.short	(.L_238 - .L_237)
.L_237:
        /*001c*/ 	.word	0x00000000
        /*0020*/ 	.short	0x000d
        /*0022*/ 	.short	0x0060
        /*0024*/ 	.byte	0x00, 0xf5, 0x21, 0x00


	//----- nvinfo : EIATTR_KPARAM_INFO
	.align		4
.L_238:
        /*0028*/ 	.byte	0x04, 0x17
        /*002a*/ 	.short	(.L_240 - .L_239)
.L_239:
        /*002c*/ 	.word	0x00000000
        /*0030*/ 	.short	0x000c
        /*0032*/ 	.short	0x005c
        /*0034*/ 	.byte	0x00, 0xf0, 0x11, 0x00


	//----- nvinfo : EIATTR_KPARAM_INFO
	.align		4
.L_240:
        /*0038*/ 	.byte	0x04, 0x17
        /*003a*/ 	.short	(.L_242 - .L_241)
.L_241:
        /*003c*/ 	.word	0x00000000
        /*0040*/ 	.short	0x000b
        /*0042*/ 	.short	0x0058
        /*0044*/ 	.byte	0x00, 0xf0, 0x11, 0x00


	//----- nvinfo : EIATTR_KPARAM_INFO
	.align		4
.L_242:
        /*0048*/ 	.byte	0x04, 0x17
        /*004a*/ 	.short	(.L_244 - .L_243)
.L_243:
        /*004c*/ 	.word	0x00000000
        /*0050*/ 	.short	0x000a
        /*0052*/ 	.short	0x0050
        /*0054*/ 	.byte	0x00, 0xf5, 0x21, 0x00


	//----- nvinfo : EIATTR_KPARAM_INFO
	.align		4
.L_244:
        /*0058*/ 	.byte	0x04, 0x17
        /*005a*/ 	.short	(.L_246 - .L_245)
.L_245:
        /*005c*/ 	.word	0x00000000
        /*0060*/ 	.short	0x0009
        /*0062*/ 	.short	0x0048
        /*0064*/ 	.byte	0x00, 0xf5, 0x21, 0x00


	//----- nvinfo : EIATTR_KPARAM_INFO
	.align		4
.L_246:
        /*0068*/ 	.byte	0x04, 0x17
        /*006a*/ 	.short	(.L_248 - .L_247)
.L_247:
        /*006c*/ 	.word	0x00000000
        /*0070*/ 	.short	0x0008
        /*0072*/ 	.short	0x0040
        /*0074*/ 	.byte	0x00, 0xf5, 0x21, 0x00


	//----- nvinfo : EIATTR_KPARAM_INFO
	.align		4
.L_248:
        /*0078*/ 	.byte	0x04, 0x17
        /*007a*/ 	.short	(.L_250 - .L_249)
.L_249:
        /*007c*/ 	.word	0x00000000
        /*0080*/ 	.short	0x0007
        /*0082*/ 	.short	0x0038
        /*0084*/ 	.byte	0x00, 0xf5, 0x21, 0x00


	//----- nvinfo : EIATTR_KPARAM_INFO
	.align		4
.L_250:
        /*0088*/ 	.byte	0x04, 0x17
        /*008a*/ 	.short	(.L_252 - .L_251)
.L_251:
        /*008c*/ 	.word	0x00000000
        /*0090*/ 	.short	0x0006
        /*0092*/ 	.short	0x0030
        /*0094*/ 	.byte	0x00, 0xf5, 0x21, 0x00


	//----- nvinfo : EIATTR_KPARAM_INFO
	.align		4
.L_252:
        /*0098*/ 	.byte	0x04, 0x17
        /*009a*/ 	.short	(.L_254 - .L_253)
.L_253:
        /*009c*/ 	.word	0x00000000
        /*00a0*/ 	.short	0x0005
        /*00a2*/ 	.short	0x0028
        /*00a4*/ 	.byte	0x00, 0xf5, 0x21, 0x00


	//----- nvinfo : EIATTR_KPARAM_INFO
	.align		4
.L_254:
        /*00a8*/ 	.byte	0x04, 0x17
        /*00aa*/ 	.short	(.L_256 - .L_255)
.L_255:
        /*00ac*/ 	.word	0x00000000
        /*00b0*/ 	.short	0x0004
        /*00b2*/ 	.short	0x0020
        /*00b4*/ 	.byte	0x00, 0xf5, 0x21, 0x00


	//----- nvinfo : EIATTR_KPARAM_INFO
	.align		4
.L_256:
        /*00b8*/ 	.byte	0x04, 0x17
        /*00ba*/ 	.short	(.L_258 - .L_257)
.L_257:
        /*00bc*/ 	.word	0x00000000
        /*00c0*/ 	.short	0x0003
        /*00c2*/ 	.short	0x0018
        /*00c4*/ 	.byte	0x00, 0xf5, 0x21, 0x00


	//----- nvinfo : EIATTR_KPARAM_INFO
	.align		4
.L_258:
        /*00c8*/ 	.byte	0x04, 0x17
        /*00ca*/ 	.short	(.L_260 - .L_259)
.L_259:
        /*00cc*/ 	.word	0x00000000
        /*00d0*/ 	.short	0x0002
        /*00d2*/ 	.short	0x0010
        /*00d4*/ 	.byte	0x00, 0xf5, 0x21, 0x00


	//----- nvinfo : EIATTR_KPARAM_INFO
	.align		4
.L_260:
        /*00d8*/ 	.byte	0x04, 0x17
        /*00da*/ 	.short	(.L_262 - .L_261)
.L_261:
        /*00dc*/ 	.word	0x00000000
        /*00e0*/ 	.short	0x0001
        /*00e2*/ 	.short	0x0008
        /*00e4*/ 	.byte	0x00, 0xf5, 0x21, 0x00


	//----- nvinfo : EIATTR_KPARAM_INFO
	.align		4
.L_262:
        /*00e8*/ 	.byte	0x04, 0x17
        /*00ea*/ 	.short	(.L_264 - .L_263)
.L_263:
        /*00ec*/ 	.word	0x00000000
        /*00f0*/ 	.short	0x0000
        /*00f2*/ 	.short	0x0000
        /*00f4*/ 	.byte	0x00, 0xf5, 0x21, 0x00


	//----- nvinfo : EIATTR_SPARSE_MMA_MASK
	.align		4
.L_264:
        /*00f8*/ 	.byte	0x03, 0x50
        /*00fa*/ 	.short	0x0000


	//----- nvinfo : EIATTR_MAXREG_COUNT
	.align		4
        /*00fc*/ 	.byte	0x03, 0x1b
        /*00fe*/ 	.short	0x00ff


	//----- nvinfo : EIATTR_MERCURY_ISA_VERSION
	.align		4
        /*0100*/ 	.byte	0x03, 0x5f
        /*0102*/ 	.short	0x0101


	//----- nvinfo : EIATTR_VRC_CTA_INIT_COUNT
	.align		4
        /*0104*/ 	.byte	0x02, 0x4a
	.zero		1
	.zero		1


	//----- nvinfo : EIATTR_EXIT_INSTR_OFFSETS
	.align		4
        /*0108*/ 	.byte	0x04, 0x1c
        /*010a*/ 	.short	(.L_266 - .L_265)


	//   ....[0]....
.L_265:
        /*010c*/ 	.word	0x00000070


	//   ....[1]....
        /*0110*/ 	.word	0x00000550


	//   ....[2]....
        /*0114*/ 	.word	0x00000840


	//----- nvinfo : EIATTR_CRS_STACK_SIZE
	.align		4
.L_266:
        /*0118*/ 	.byte	0x04, 0x1e
        /*011a*/ 	.short	(.L_268 - .L_267)
.L_267:
        /*011c*/ 	.word	0x00000000


	//----- nvinfo : EIATTR_CBANK_PARAM_SIZE
	.align		4
.L_268:
        /*0120*/ 	.byte	0x03, 0x19
        /*0122*/ 	.short	0x0070


	//----- nvinfo : EIATTR_PARAM_CBANK
	.align		4
        /*0124*/ 	.byte	0x04, 0x0a
        /*0126*/ 	.short	(.L_270 - .L_269)
	.align		4
.L_269:
        /*0128*/ 	.word	index@(.nv.constant0._ZN15astroaccelerate15Global_ConvergeEPdS0_S0_S0_S0_S0_S0_S0_S0_S0_PiifS1_S1_)
        /*012c*/ 	.short	0x0380
        /*012e*/ 	.short	0x0070


	//----- nvinfo : EIATTR_SW_WAR
	.align		4
.L_270:
        /*0130*/ 	.byte	0x04, 0x36
        /*0132*/ 	.short	(.L_272 - .L_271)
.L_271:
        /*0134*/ 	.word	0x00000008
.L_272:


//--------------------- .nv.info._ZN15astroaccelerate7ReplaceEPfiiS0_PdS1_PiyS2_P24curandStatePhilox4_32_10i --------------------------
	.section	.nv.info._ZN15astroaccelerate7ReplaceEPfiiS0_PdS1_PiyS2_P24curandStatePhilox4_32_10i,"",@"SHT_CUDA_INFO"
	.sectionflags	@""
	.align	4


	//----- nvinfo : EIATTR_CUDA_API_VERSION
	.align		4
        /*0000*/ 	.byte	0x04, 0x37
        /*0002*/ 	.short	(.L_274 - .L_273)
.L_273:
        /*0004*/ 	.word	0x00000082


	//----- nvinfo : EIATTR_KPARAM_INFO
	.align		4
.L_274:
        /*0008*/ 	.byte	0x04, 0x17
        /*000a*/ 	.short	(.L_276 - .L_275)
.L_275:
        /*000c*/ 	.word	0x00000000
        /*0010*/ 	.short	0x000a
        /*0012*/ 	.short	0x0048
        /*0014*/ 	.byte	0x00, 0xf0, 0x11, 0x00


	//----- nvinfo : EIATTR_KPARAM_INFO
	.align		4
.L_276:
        /*0018*/ 	.byte	0x04, 0x17
        /*001a*/ 	.short	(.L_278 - .L_277)
.L_277:
        /*001c*/ 	.word	0x00000000
        /*0020*/ 	.short	0x0009
        /*0022*/ 	.short	0x0040
        /*0024*/ 	.byte	0x00, 0xf5, 0x21, 0x00


	//----- nvinfo : EIATTR_KPARAM_INFO
	.align		4
.L_278:
        /*0028*/ 	.byte	0x04, 0x17
        /*002a*/ 	.short	(.L_280 - .L_279)
.L_279:
        /*002c*/ 	.word	0x00000000
        /*0030*/ 	.short	0x0008
        /*0032*/ 	.short	0x0038
        /*0034*/ 	.byte	0x00, 0xf5, 0x21, 0x00


	//----- nvinfo : EIATTR_KPARAM_INFO
	.align		4
.L_280:
        /*0038*/ 	.byte	0x04, 0x17
        /*003a*/ 	.short	(.L_282 - .L_281)
.L_281:
        /*003c*/ 	.word	0x00000000
        /*0040*/ 	.short	0x0007
        /*0042*/ 	.short	0x0030
        /*0044*/ 	.byte	0x00, 0xf0, 0x21, 0x00


	//----- nvinfo : EIATTR_KPARAM_INFO
	.align		4
.L_282:
        /*0048*/ 	.byte	0x04, 0x17
        /*004a*/ 	.short	(.L_284 - .L_283)
.L_283:
        /*004c*/ 	.word	0x00000000
        /*0050*/ 	.short	0x0006
        /*0052*/ 	.short	0x0028
        /*0054*/ 	.byte	0x00, 0xf5, 0x21, 0x00


	//----- nvinfo : EIATTR_KPARAM_INFO
	.align		4
.L_284:
        /*0058*/ 	.byte	0x04, 0x17
        /*005a*/ 	.short	(.L_286 - .L_285)
.L_285:
        /*005c*/ 	.word	0x00000000
        /*0060*/ 	.short	0x0005
        /*0062*/ 	.short	0x0020
        /*0064*/ 	.byte	0x00, 0xf5, 0x21, 0x00


	//----- nvinfo : EIATTR_KPARAM_INFO
	.align		4
.L_286:
        /*0068*/ 	.byte	0x04, 0x17
        /*006a*/ 	.short	(.L_288 - .L_287)
.L_287:
        /*006c*/ 	.word	0x00000000
        /*0070*/ 	.short	0x0004
        /*0072*/ 	.short	0x0018
        /*0074*/ 	.byte	0x00, 0xf5, 0x21, 0x00


	//----- nvinfo : EIATTR_KPARAM_INFO
	.align		4
.L_288:
        /*0078*/ 	.byte	0x04, 0x17
        /*007a*/ 	.short	(.L_290 - .L_289)
.L_289:
        /*007c*/ 	.word	0x00000000
        /*0080*/ 	.short	0x0003
        /*0082*/ 	.short	0x0010
        /*0084*/ 	.byte	0x00, 0xf5, 0x21, 0x00


	//----- nvinfo : EIATTR_KPARAM_INFO
	.align		4
.L_290:
        /*0088*/ 	.byte	0x04, 0x17
        /*008a*/ 	.short	(.L_292 - .L_291)
.L_291:
        /*008c*/ 	.word	0x00000000
        /*0090*/ 	.short	0x0002
        /*0092*/ 	.short	0x000c
        /*0094*/ 	.byte	0x00, 0xf0, 0x11, 0x00


	//----- nvinfo : EIATTR_KPARAM_INFO
	.align		4
.L_292:
        /*0098*/ 	.byte	0x04, 0x17
        /*009a*/ 	.short	(.L_294 - .L_293)
.L_293:
        /*009c*/ 	.word	0x00000000
        /*00a0*/ 	.short	0x0001
        /*00a2*/ 	.short	0x0008
        /*00a4*/ 	.byte	0x00, 0xf0, 0x11, 0x00


	//----- nvinfo : EIATTR_KPARAM_INFO
	.align		4
.L_294:
        /*00a8*/ 	.byte	0x04, 0x17
        /*00aa*/ 	.short	(.L_296 - .L_295)
.L_295:
        /*00ac*/ 	.word	0x00000000
        /*00b0*/ 	.short	0x0000
        /*00b2*/ 	.short	0x0000
        /*00b4*/ 	.byte	0x00, 0xf5, 0x21, 0x00


	//----- nvinfo : EIATTR_SPARSE_MMA_MASK
	.align		4
.L_296:
        /*00b8*/ 	.byte	0x03, 0x50
        /*00ba*/ 	.short	0x0000


	//----- nvinfo : EIATTR_MAXREG_COUNT
	.align		4
        /*00bc*/ 	.byte	0x03, 0x1b
        /*00be*/ 	.short	0x00ff


	//----- nvinfo : EIATTR_MERCURY_ISA_VERSION
	.align		4
        /*00c0*/ 	.byte	0x03, 0x5f
        /*00c2*/ 	.short	0x0101


	//----- nvinfo : EIATTR_VRC_CTA_INIT_COUNT
	.align		4
        /*00c4*/ 	.byte	0x02, 0x4a
	.zero		1
	.zero		1


	//----- nvinfo : EIATTR_EXIT_INSTR_OFFSETS
	.align		4
        /*00c8*/ 	.byte	0x04, 0x1c
        /*00ca*/ 	.short	(.L_298 - .L_297)


	//   ....[0]....
.L_297:
        /*00cc*/ 	.word	0x000000c0


	//   ....[1]....
        /*00d0*/ 	.word	0x00000370


	//   ....[2]....
        /*00d4*/ 	.word	0x00000a50


	//   ....[3]....
        /*00d8*/ 	.word	0x00000ac0


	//----- nvinfo : EIATTR_CRS_STACK_SIZE
	.align		4
.L_298:
        /*00dc*/ 	.byte	0x04, 0x1e
        /*00de*/ 	.short	(.L_300 - .L_299)
.L_299:
        /*00e0*/ 	.word	0x00000000


	//----- nvinfo : EIATTR_CBANK_PARAM_SIZE
	.align		4
.L_300:
        /*00e4*/ 	.byte	0x03, 0x19
        /*00e6*/ 	.short	0x004c


	//----- nvinfo : EIATTR_PARAM_CBANK
	.align		4
        /*00e8*/ 	.byte	0x04, 0x0a
        /*00ea*/ 	.short	(.L_302 - .L_301)
	.align		4
.L_301:
        /*00ec*/ 	.word	index@(.nv.constant0._ZN15astroaccelerate7ReplaceEPfiiS0_PdS1_PiyS2_P24curandStatePhilox4_32_10i)
        /*00f0*/ 	.short	0x0380
        /*00f2*/ 	.short	0x004c


	//----- nvinfo : EIATTR_SW_WAR
	.align		4
.L_302:
        /*00f4*/ 	.byte	0x04, 0x36
        /*00f6*/ 	.short	(.L_304 - .L_303)
.L_303:
        /*00f8*/ 	.word	0x00000008
.L_304:


//--------------------- .nv.info._ZN15astroaccelerate9SigmaClipEPfiiPiS1_PdS2_S2_S2_S1_S1_fiii --------------------------
	.section	.nv.info._ZN15astroaccelerate9SigmaClipEPfiiPiS1_PdS2_S2_S2_S1_S1_fiii,"",@"SHT_CUDA_INFO"
	.sectionflags	@""
	.align	4


	//----- nvinfo : EIATTR_CUDA_API_VERSION
	.align		4
        /*0000*/ 	.byte	0x04, 0x37
        /*0002*/ 	.short	(.L_306 - .L_305)
.L_305:
        /*0004*/ 	.word	0x00000082


	//----- nvinfo : EIATTR_KPARAM_INFO
	.align		4
.L_306:
        /*0008*/ 	.byte	0x04, 0x17
        /*000a*/ 	.short	(.L_308 - .L_307)
.L_307:
        /*000c*/ 	.word	0x00000000
        /*0010*/ 	.short	0x000e
        /*0012*/ 	.short	0x005c
        /*0014*/ 	.byte	0x00, 0xf0, 0x11, 0x00


	//----- nvinfo : EIATTR_KPARAM_INFO
	.align		4
.L_308:
        /*0018*/ 	.byte	0x04, 0x17
        /*001a*/ 	.short	(.L_310 - .L_309)
.L_309:
        /*001c*/ 	.word	0x00000000
        /*0020*/ 	.short	0x000d
        /*0022*/ 	.short	0x0058
        /*0024*/ 	.byte	0x00, 0xf0, 0x11, 0x00


	//----- nvinfo : EIATTR_KPARAM_INFO
	.align		4
.L_310:
        /*0028*/ 	.byte	0x04, 0x17
        /*002a*/ 	.short	(.L_312 - .L_311)
.L_311:
        /*002c*/ 	.word	0x00000000
        /*0030*/ 	.short	0x000c
        /*0032*/ 	.short	0x0054
        /*0034*/ 	.byte	0x00, 0xf0, 0x11, 0x00


	//----- nvinfo : EIATTR_KPARAM_INFO
	.align		4
.L_312:
        /*0038*/ 	.byte	0x04, 0x17
        /*003a*/ 	.short	(.L_314 - .L_313)
.L_313:
        /*003c*/ 	.word	0x00000000
        /*0040*/ 	.short	0x000b
        /*0042*/ 	.short	0x0050
        /*0044*/ 	.byte	0x00, 0xf0, 0x11, 0x00


	//----- nvinfo : EIATTR_KPARAM_INFO
	.align		4
.L_314:
        /*0048*/ 	.byte	0x04, 0x17
        /*004a*/ 	.short	(.L_316 - .L_315)
.L_315:
        /*004c*/ 	.word	0x00000000
        /*0050*/ 	.short	0x000a
        /*0052*/ 	.short	0x0048
        /*0054*/ 	.byte	0x00, 0xf5, 0x21, 0x00


	//----- nvinfo : EIATTR_KPARAM_INFO
	.align		4
.L_316:
        /*0058*/ 	.byte	0x04, 0x17
        /*005a*/ 	.short	(.L_318 - .L_317)
.L_317:
        /*005c*/ 	.word	0x00000000
        /*0060*/ 	.short	0x0009
        /*0062*/ 	.short	0x0040
        /*0064*/ 	.byte	0x00, 0xf5, 0x21, 0x00


	//----- nvinfo : EIATTR_KPARAM_INFO
	.align		4
.L_318:
        /*0068*/ 	.byte	0x04, 0x17
        /*006a*/ 	.short	(.L_320 - .L_319)
.L_319:
        /*006c*/ 	.word	0x00000000
        /*0070*/ 	.short	0x0008
        /*0072*/ 	.short	0x0038
        /*0074*/ 	.byte	0x00, 0xf5, 0x21, 0x00


	//----- nvinfo : EIATTR_KPARAM_INFO
	.align		4
.L_320:
        /*0078*/ 	.byte	0x04, 0x17
        /*007a*/ 	.short	(.L_322 - .L_321)
.L_321:
        /*007c*/ 	.word	0x00000000
        /*0080*/ 	.short	0x0007
        /*0082*/ 	.short	0x0030
        /*0084*/ 	.byte	0x00, 0xf5, 0x21, 0x00


	//----- nvinfo : EIATTR_KPARAM_INFO
	.align		4
.L_322:
        /*0088*/ 	.byte	0x04, 0x17
        /*008a*/ 	.short	(.L_324 - .L_323)
.L_323:
        /*008c*/ 	.word	0x00000000
        /*0090*/ 	.short	0x0006
        /*0092*/ 	.short	0x0028
        /*0094*/ 	.byte	0x00, 0xf5, 0x21, 0x00


	//----- nvinfo : EIATTR_KPARAM_INFO
	.align		4
.L_324:
        /*0098*/ 	.byte	0x04, 0x17
        /*009a*/ 	.short	(.L_326 - .L_325)
.L_325:
        /*009c*/ 	.word	0x00000000
        /*00a0*/ 	.short	0x0005
        /*00a2*/ 	.short	0x0020
        /*00a4*/ 	.byte	0x00, 0xf5, 0x21, 0x00


	//----- nvinfo : EIATTR_KPARAM_INFO
	.align		4
.L_326:
        /*00a8*/ 	.byte	0x04, 0x17
        /*00aa*/ 	.short	(.L_328 - .L_327)
.L_327:
        /*00ac*/ 	.word	0x00000000
        /*00b0*/ 	.short	0x0004
        /*00b2*/ 	.short	0x0018
        /*00b4*/ 	.byte	0x00, 0xf5, 0x21, 0x00


	//----- nvinfo : EIATTR_KPARAM_INFO
	.align		4
.L_328:
        /*00b8*/ 	.byte	0x04, 0x17
        /*00ba*/ 	.short	(.L_330 - .L_329)
.L_329:
        /*00bc*/ 	.word	0x00000000
        /*00c0*/ 	.short	0x0003
        /*00c2*/ 	.short	0x0010
        /*00c4*/ 	.byte	0x00, 0xf5, 0x21, 0x00


	//----- nvinfo : EIATTR_KPARAM_INFO
	.align		4
.L_330:
        /*00c8*/ 	.byte	0x04, 0x17
        /*00ca*/ 	.short	(.L_332 - .L_331)
.L_331:
        /*00cc*/ 	.word	0x00000000
        /*00d0*/ 	.short	0x0002
        /*00d2*/ 	.short	0x000c
        /*00d4*/ 	.byte	0x00, 0xf0, 0x11, 0x00


	//----- nvinfo : EIATTR_KPARAM_INFO
	.align		4
.L_332:
        /*00d8*/ 	.byte	0x04, 0x17
        /*00da*/ 	.short	(.L_334 - .L_333)
.L_333:
        /*00dc*/ 	.word	0x00000000
        /*00e0*/ 	.short	0x0001
        /*00e2*/ 	.short	0x0008
        /*00e4*/ 	.byte	0x00, 0xf0, 0x11, 0x00


	//----- nvinfo : EIATTR_KPARAM_INFO
	.align		4
.L_334:
        /*00e8*/ 	.byte	0x04, 0x17
        /*00ea*/ 	.short	(.L_336 - .L_335)
.L_335:
        /*00ec*/ 	.word	0x00000000
        /*00f0*/ 	.short	0x0000
        /*00f2*/ 	.short	0x0000
        /*00f4*/ 	.byte	0x00, 0xf5, 0x21, 0x00


	//----- nvinfo : EIATTR_SPARSE_MMA_MASK
	.align		4
.L_336:
        /*00f8*/ 	.byte	0x03, 0x50
        /*00fa*/ 	.short	0x0000


	//----- nvinfo : EIATTR_MAXREG_COUNT
	.align		4
        /*00fc*/ 	.byte	0x03, 0x1b
        /*00fe*/ 	.short	0x00ff


	//----- nvinfo : EIATTR_NUM_BARRIERS
	.align		4
        /*0100*/ 	.byte	0x02, 0x4c
        /*0102*/ 	.byte	0x01
	.zero		1


	//----- nvinfo : EIATTR_EXTERNS
	.align		4
        /*0104*/ 	.byte	0x04, 0x0f
        /*0106*/ 	.short	(.L_338 - .L_337)


	//   ....[0]....
	.align		4
.L_337:
        /*0108*/ 	.word	index@(vprintf)


	//----- nvinfo : EIATTR_MERCURY_ISA_VERSION
	.align		4
.L_338:
        /*010c*/ 	.byte	0x03, 0x5f
        /*010e*/ 	.short	0x0101


	//----- nvinfo : EIATTR_VRC_CTA_INIT_COUNT
	.align		4
        /*0110*/ 	.byte	0x02, 0x4a
	.zero		1
	.zero		1


	//----- nvinfo : EIATTR_SYSCALL_OFFSETS
	.align		4
        /*0114*/ 	.byte	0x04, 0x46
        /*0116*/ 	.short	(.L_340 - .L_339)


	//   ....[0]....
.L_339:
        /*0118*/ 	.word	0x000006d0


	//----- nvinfo : EIATTR_EXIT_INSTR_OFFSETS
	.align		4
.L_340:
        /*011c*/ 	.byte	0x04, 0x1c
        /*011e*/ 	.short	(.L_342 - .L_341)


	//   ....[0]....
.L_341:
        /*0120*/ 	.word	0x00000bc0


	//----- nvinfo : EIATTR_CRS_STACK_SIZE
	.align		4
.L_342:
        /*0124*/ 	.byte	0x04, 0x1e
        /*0126*/ 	.short	(.L_344 - .L_343)
.L_343:
        /*0128*/ 	.word	0x00000000


	//----- nvinfo : EIATTR_CBANK_PARAM_SIZE
	.align		4
.L_344:
        /*012c*/ 	.byte	0x03, 0x19
        /*012e*/ 	.short	0x0060


	//----- nvinfo : EIATTR_PARAM_CBANK
	.align		4
        /*0130*/ 	.byte	0x04, 0x0a
        /*0132*/ 	.short	(.L_346 - .L_345)
	.align		4
.L_345:
        /*0134*/ 	.word	index@(.nv.constant0._ZN15astroaccelerate9SigmaClipEPfiiPiS1_PdS2_S2_S2_S1_S1_fiii)
        /*0138*/ 	.short	0x0380
        /*013a*/ 	.short	0x0060


	//----- nvinfo : EIATTR_SW_WAR
	.align		4
.L_346:
        /*013c*/ 	.byte	0x04, 0x36
        /*013e*/ 	.short	(.L_348 - .L_347)
.L_347:
        /*0140*/ 	.word	0x00000008
.L_348:


//--------------------- .nv.info._ZN15astroaccelerate4CalcEPdS0_Piii --------------------------
	.section	.nv.info._ZN15astroaccelerate4CalcEPdS0_Piii,"",@"SHT_CUDA_INFO"
	.sectionflags	@""
	.align	4


	//----- nvinfo : EIATTR_CUDA_API_VERSION
	.align		4
        /*0000*/ 	.byte	0x04, 0x37
        /*0002*/ 	.short	(.L_350 - .L_349)
.L_349:
        /*0004*/ 	.word	0x00000082


	//----- nvinfo : EIATTR_KPARAM_INFO
	.align		4
.L_350:
        /*0008*/ 	.byte	0x04, 0x17
        /*000a*/ 	.short	(.L_352 - .L_351)
.L_351:
        /*000c*/ 	.word	0x00000000
        /*0010*/ 	.short	0x0004
        /*0012*/ 	.short	0x001c
        /*0014*/ 	.byte	0x00, 0xf0, 0x11, 0x00


	//----- nvinfo : EIATTR_KPARAM_INFO
	.align		4
.L_352:
        /*0018*/ 	.byte	0x04, 0x17
        /*001a*/ 	.short	(.L_354 - .L_353)
.L_353:
        /*001c*/ 	.word	0x00000000
        /*0020*/ 	.short	0x0003
        /*0022*/ 	.short	0x0018
        /*0024*/ 	.byte	0x00, 0xf0, 0x11, 0x00


	//----- nvinfo : EIATTR_KPARAM_INFO
	.align		4
.L_354:
        /*0028*/ 	.byte	0x04, 0x17
        /*002a*/ 	.short	(.L_356 - .L_355)
.L_355:
        /*002c*/ 	.word	0x00000000
        /*0030*/ 	.short	0x0002
        /*0032*/ 	.short	0x0010
        /*0034*/ 	.byte	0x00, 0xf5, 0x21, 0x00


	//----- nvinfo : EIATTR_KPARAM_INFO
	.align		4
.L_356:
        /*0038*/ 	.byte	0x04, 0x17
        /*003a*/ 	.short	(.L_358 - .L_357)
.L_357:
        /*003c*/ 	.word	0x00000000
        /*0040*/ 	.short	0x0001
        /*0042*/ 	.short	0x0008
        /*0044*/ 	.byte	0x00, 0xf5, 0x21, 0x00


	//----- nvinfo : EIATTR_KPARAM_INFO
	.align		4
.L_358:
        /*0048*/ 	.byte	0x04, 0x17
        /*004a*/ 	.short	(.L_360 - .L_359)
.L_359:
        /*004c*/ 	.word	0x00000000
        /*0050*/ 	.short	0x0000
        /*0052*/ 	.short	0x0000
        /*0054*/ 	.byte	0x00, 0xf5, 0x21, 0x00


	//----- nvinfo : EIATTR_SPARSE_MMA_MASK
	.align		4
.L_360:
        /*0058*/ 	.byte	0x03, 0x50
        /*005a*/ 	.short	0x0000


	//----- nvinfo : EIATTR_MAXREG_COUNT
	.align		4
        /*005c*/ 	.byte	0x03, 0x1b
        /*005e*/ 	.short	0x00ff


	//----- nvinfo : EIATTR_MERCURY_ISA_VERSION
	.align		4
        /*0060*/ 	.byte	0x03, 0x5f
        /*0062*/ 	.short	0x0101


	//----- nvinfo : EIATTR_VRC_CTA_INIT_COUNT
	.align		4
        /*0064*/ 	.byte	0x02, 0x4a
	.zero		1
	.zero		1


	//----- nvinfo : EIATTR_EXIT_INSTR_OFFSETS
	.align		4
        /*0068*/ 	.byte	0x04, 0x1c
        /*006a*/ 	.short	(.L_362 - .L_361)


	//   ....[0]....
.L_361:
        /*006c*/ 	.word	0x00000080


	//   ....[1]....
        /*0070*/ 	.word	0x000000e0


	//   ....[2]....
        /*0074*/ 	.word	0x000005d0


	//----- nvinfo : EIATTR_CRS_STACK_SIZE
	.align		4
.L_362:
        /*0078*/ 	.byte	0x04, 0x1e
        /*007a*/ 	.short	(.L_364 - .L_363)
.L_363:
        /*007c*/ 	.word	0x00000000


	//----- nvinfo : EIATTR_CBANK_PARAM_SIZE
	.align		4
.L_364:
        /*0080*/ 	.byte	0x03, 0x19
        /*0082*/ 	.short	0x0020


	//----- nvinfo : EIATTR_PARAM_CBANK
	.align		4
        /*0084*/ 	.byte	0x04, 0x0a
        /*0086*/ 	.short	(.L_366 - .L_365)
	.align		4
.L_365:
        /*0088*/ 	.word	index@(.nv.constant0._ZN15astroaccelerate4CalcEPdS0_Piii)
        /*008c*/ 	.short	0x0380
        /*008e*/ 	.short	0x0020


	//----- nvinfo : EIATTR_SW_WAR
	.align		4
.L_366:
        /*0090*/ 	.byte	0x04, 0x36
        /*0092*/ 	.short	(.L_368 - .L_367)
.L_367:
        /*0094*/ 	.word	0x00000008
.L_368:


//--------------------- .nv.info._ZN15astroaccelerate9GlobStatsEPdiPiS0_S0_S1_ --------------------------
	.section	.nv.info._ZN15astroaccelerate9GlobStatsEPdiPiS0_S0_S1_,"",@"SHT_CUDA_INFO"
	.sectionflags	@""
	.align	4


	//----- nvinfo : EIATTR_CUDA_API_VERSION
	.align		4
        /*0000*/ 	.byte	0x04, 0x37
        /*0002*/ 	.short	(.L_370 - .L_369)
.L_369:
        /*0004*/ 	.word	0x00000082


	//----- nvinfo : EIATTR_KPARAM_INFO
	.align		4
.L_370:
        /*0008*/ 	.byte	0x04, 0x17
        /*000a*/ 	.short	(.L_372 - .L_371)
.L_371:
        /*000c*/ 	.word	0x00000000
        /*0010*/ 	.short	0x0005
        /*0012*/ 	.short	0x0028
        /*0014*/ 	.byte	0x00, 0xf5, 0x21, 0x00


	//----- nvinfo : EIATTR_KPARAM_INFO
	.align		4
.L_372:
        /*0018*/ 	.byte	0x04, 0x17
        /*001a*/ 	.short	(.L_374 - .L_373)
.L_373:
        /*001c*/ 	.word	0x00000000
        /*0020*/ 	.short	0x0004
        /*0022*/ 	.short	0x0020
        /*0024*/ 	.byte	0x00, 0xf5, 0x21, 0x00


	//----- nvinfo : EIATTR_KPARAM_INFO
	.align		4
.L_374:
        /*0028*/ 	.byte	0x04, 0x17
        /*002a*/ 	.short	(.L_376 - .L_375)
.L_375:
        /*002c*/ 	.word	0x00000000
        /*0030*/ 	.short	0x0003
        /*0032*/ 	.short	0x0018
        /*0034*/ 	.byte	0x00, 0xf5, 0x21, 0x00


	//----- nvinfo : EIATTR_KPARAM_INFO
	.align		4
.L_376:
        /*0038*/ 	.byte	0x04, 0x17
        /*003a*/ 	.short	(.L_378 - .L_377)
.L_377:
        /*003c*/ 	.word	0x00000000
        /*0040*/ 	.short	0x0002
        /*0042*/ 	.short	0x0010
        /*0044*/ 	.byte	0x00, 0xf5, 0x21, 0x00


	//----- nvinfo : EIATTR_KPARAM_INFO
	.align		4
.L_378:
        /*0048*/ 	.byte	0x04, 0x17
        /*004a*/ 	.short	(.L_380 - .L_379)
.L_379:
        /*004c*/ 	.word	0x00000000
        /*0050*/ 	.short	0x0001
        /*0052*/ 	.short	0x0008
        /*0054*/ 	.byte	0x00, 0xf0, 0x11, 0x00


	//----- nvinfo : EIATTR_KPARAM_INFO
	.align		4
.L_380:
        /*0058*/ 	.byte	0x04, 0x17
        /*005a*/ 	.short	(.L_382 - .L_381)
.L_381:
        /*005c*/ 	.word	0x00000000
        /*0060*/ 	.short	0x0000
        /*0062*/ 	.short	0x0000
        /*0064*/ 	.byte	0x00, 0xf5, 0x21, 0x00


	//----- nvinfo : EIATTR_SPARSE_MMA_MASK
	.align		4
.L_382:
        /*0068*/ 	.byte	0x03, 0x50
        /*006a*/ 	.short	0x0000


	//----- nvinfo : EIATTR_MAXREG_COUNT
	.align		4
        /*006c*/ 	.byte	0x03, 0x1b
        /*006e*/ 	.short	0x00ff


	//----- nvinfo : EIATTR_NUM_BARRIERS
	.align		4
        /*0070*/ 	.byte	0x02, 0x4c
        /*0072*/ 	.byte	0x01
	.zero		1


	//----- nvinfo : EIATTR_MERCURY_ISA_VERSION
	.align		4
        /*0074*/ 	.byte	0x03, 0x5f
        /*0076*/ 	.short	0x0101


	//----- nvinfo : EIATTR_INT_WARP_WIDE_INSTR_OFFSETS
	.align		4
        /*0078*/ 	.byte	0x04, 0x31
        /*007a*/ 	.short	(.L_384 - .L_383)


	//   ....[0]....
.L_383:
        /*007c*/ 	.word	0x00000890


	//   ....[1]....
        /*0080*/ 	.word	0x000008b0


	//----- nvinfo : EIATTR_COOP_GROUP_MASK_REGIDS
	.align		4
.L_384:
        /*0084*/ 	.byte	0x04, 0x29
        /*0086*/ 	.short	(.L_386 - .L_385)


	//   ....[0]....
.L_385:
        /*0088*/ 	.word	0xffffffff


	//   ....[1]....
        /*008c*/ 	.word	0xffffffff


	//   ....[2]....
        /*0090*/ 	.word	0xffffffff


	//   ....[3]....
        /*0094*/ 	.word	0xffffffff


	//   ....[4]....
        /*0098*/ 	.word	0xffffffff


	//   ....[5]....
        /*009c*/ 	.word	0xffffffff


	//   ....[6]....
        /*00a0*/ 	.word	0xffffffff


	//   ....[7]....
        /*00a4*/ 	.word	0xffffffff


	//   ....[8]....
        /*00a8*/ 	.word	0xffffffff


	//   ....[9]....
        /*00ac*/ 	.word	0xffffffff


	//   ....[10]....
        /*00b0*/ 	.word	0xffffffff


	//   ....[11]....
        /*00b4*/ 	.word	0xffffffff


	//   ....[12]....
        /*00b8*/ 	.word	0xffffffff


	//   ....[13]....
        /*00bc*/ 	.word	0xffffffff


	//   ....[14]....
        /*00c0*/ 	.word	0xffffffff


	//   ....[15]....
        /*00c4*/ 	.word	0xffffffff


	//   ....[16]....
        /*00c8*/ 	.word	0xffffffff


	//   ....[17]....
        /*00cc*/ 	.word	0xffffffff


	//   ....[18]....
        /*00d0*/ 	.word	0xffffffff


	//   ....[19]....
        /*00d4*/ 	.word	0xffffffff


	//   ....[20]....
        /*00d8*/ 	.word	0xffffffff


	//   ....[21]....
        /*00dc*/ 	.word	0xffffffff


	//   ....[22]....
        /*00e0*/ 	.word	0xffffffff


	//   ....[23]....
        /*00e4*/ 	.word	0xffffffff


	//   ....[24]....
        /*00e8*/ 	.word	0xffffffff


	//   ....[25]....
        /*00ec*/ 	.word	0xffffffff


	//   ....[26]....
        /*00f0*/ 	.word	0xffffffff


	//   ....[27]....
        /*00f4*/ 	.word	0xffffffff


	//   ....[28]....
        /*00f8*/ 	.word	0xffffffff


	//   ....[29]....
        /*00fc*/ 	.word	0xffffffff


	//   ....[30]....
        /*0100*/ 	.word	0xffffffff


	//   ....[31]....
        /*0104*/ 	.word	0xffffffff


	//   ....[32]....
        /*0108*/ 	.word	0xffffffff


	//   ....[33]....
        /*010c*/ 	.word	0xffffffff


	//   ....[34]....
        /*0110*/ 	.word	0xffffffff


	//   ....[35]....
        /*0114*/ 	.word	0xffffffff


	//   ....[36]....
        /*0118*/ 	.word	0xffffffff


	//   ....[37]....
        /*011c*/ 	.word	0xffffffff


	//   ....[38]....
        /*0120*/ 	.word	0xffffffff


	//   ....[39]....
        /*0124*/ 	.word	0xffffffff


	//   ....[40]....
        /*0128*/ 	.word	0xffffffff


	//   ....[41]....
        /*012c*/ 	.word	0xffffffff


	//   ....[42]....
        /*0130*/ 	.word	0xffffffff


	//   ....[43]....
        /*0134*/ 	.word	0xffffffff


	//   ....[44]....
        /*0138*/ 	.word	0xffffffff


	//   ....[45]....
        /*013c*/ 	.word	0xffffffff


	//   ....[46]....
        /*0140*/ 	.word	0xffffffff


	//   ....[47]....
        /*0144*/ 	.word	0xffffffff


	//   ....[48]....
        /*0148*/ 	.word	0xffffffff


	//   ....[49]....
        /*014c*/ 	.word	0xffffffff


	//----- nvinfo : EIATTR_COOP_GROUP_INSTR_OFFSETS
	.align		4
.L_386:
        /*0150*/ 	.byte	0x04, 0x28
        /*0152*/ 	.short	(.L_388 - .L_387)


	//   ....[0]....
.L_387:
        /*0154*/ 	.word	0x00000190


	//   ....[1]....
        /*0158*/ 	.word	0x00000220


	//   ....[2]....
        /*015c*/ 	.word	0x00000230


	//   ....[3]....
        /*0160*/ 	.word	0x00000240


	//   ....[4]....
        /*0164*/ 	.word	0x00000250


	//   ....[5]....
        /*0168*/ 	.word	0x00000290


	//   ....[6]....
        /*016c*/ 	.word	0x000002b0


	//   ....[7]....
        /*0170*/ 	.word	0x000002d0


	//   ....[8]....
        /*0174*/ 	.word	0x000002e0


	//   ....[9]....
        /*0178*/ 	.word	0x000002f0


	//   ....[10]....
        /*017c*/ 	.word	0x00000310


	//   ....[11]....
        /*0180*/ 	.word	0x00000330


	//   ....[12]....
        /*0184*/ 	.word	0x00000350


	//   ....[13]....
        /*0188*/ 	.word	0x00000360


	//   ....[14]....
        /*018c*/ 	.word	0x00000370


	//   ....[15]....
        /*0190*/ 	.word	0x00000390


	//   ....[16]....
        /*0194*/ 	.word	0x000003b0


	//   ....[17]....
        /*0198*/ 	.word	0x000003d0


	//   ....[18]....
        /*019c*/ 	.word	0x000003e0


	//   ....[19]....
        /*01a0*/ 	.word	0x000003f0


	//   ....[20]....
        /*01a4*/ 	.word	0x00000410


	//   ....[21]....
        /*01a8*/ 	.word	0x00000430


	//   ....[22]....
        /*01ac*/ 	.word	0x00000460


	//   ....[23]....
        /*01b0*/ 	.word	0x00000480


	//   ....[24]....
        /*01b4*/ 	.word	0x000004c0


	//   ....[25]....
        /*01b8*/ 	.word	0x00000600


	//   ....[26]....
        /*01bc*/ 	.word	0x00000610


	//   ....[27]....
        /*01c0*/ 	.word	0x00000620


	//   ....[28]....
        /*01c4*/ 	.word	0x00000630


	//   ....[29]....
        /*01c8*/ 	.word	0x00000640


	//   ....[30]....
        /*01cc*/ 	.word	0x00000660


	//   ....[31]....
        /*01d0*/ 	.word	0x00000680


	//   ....[32]....
        /*01d4*/ 	.word	0x000006a0


	//   ....[33]....
        /*01d8*/ 	.word	0x000006b0


	//   ....[34]....
        /*01dc*/ 	.word	0x000006c0


	//   ....[35]....
        /*01e0*/ 	.word	0x000006e0


	//   ....[36]....
        /*01e4*/ 	.word	0x00000710


	//   ....[37]....
        /*01e8*/ 	.word	0x00000720


	//   ....[38]....
        /*01ec*/ 	.word	0x00000730


	//   ....[39]....
        /*01f0*/ 	.word	0x00000740


	//   ....[40]....
        /*01f4*/ 	.word	0x00000760


	//   ....[41]....
        /*01f8*/ 	.word	0x00000780


	//   ....[42]....
        /*01fc*/ 	.word	0x000007a0


	//   ....[43]....
        /*0200*/ 	.word	0x000007b0


	//   ....[44]....
        /*0204*/ 	.word	0x000007c0


	//   ....[45]....
        /*0208*/ 	.word	0x000007e0


	//   ....[46]....
        /*020c*/ 	.word	0x00000800


	//   ....[47]....
        /*0210*/ 	.word	0x00000820


	//   ....[48]....
        /*0214*/ 	.word	0x00000830


	//   ....[49]....
        /*0218*/ 	.word	0x00000840


	//----- nvinfo : EIATTR_VRC_CTA_INIT_COUNT
	.align		4
.L_388:
        /*021c*/ 	.byte	0x02, 0x4a
	.zero		1
	.zero		1


	//----- nvinfo : EIATTR_EXIT_INSTR_OFFSETS
	.align		4
        /*0220*/ 	.byte	0x04, 0x1c
        /*0222*/ 	.short	(.L_390 - .L_389)


	//   ....[0]....
.L_389:
        /*0224*/ 	.word	0x00000850


	//   ....[1]....
        /*0228*/ 	.word	0x00000950


	//----- nvinfo : EIATTR_CRS_STACK_SIZE
	.align		4
.L_390:
        /*022c*/ 	.byte	0x04, 0x1e
        /*022e*/ 	.short	(.L_392 - .L_391)
.L_391:
        /*0230*/ 	.word	0x00000000


	//----- nvinfo : EIATTR_CBANK_PARAM_SIZE
	.align		4
.L_392:
        /*0234*/ 	.byte	0x03, 0x19
        /*0236*/ 	.short	0x0030


	//----- nvinfo : EIATTR_PARAM_CBANK
	.align		4
        /*0238*/ 	.byte	0x04, 0x0a
        /*023a*/ 	.short	(.L_394 - .L_393)
	.align		4
.L_393:
        /*023c*/ 	.word	index@(.nv.constant0._ZN15astroaccelerate9GlobStatsEPdiPiS0_S0_S1_)
        /*0240*/ 	.short	0x0380
        /*0242*/ 	.short	0x0030


	//----- nvinfo : EIATTR_SW_WAR
	.align		4
.L_394:
        /*0244*/ 	.byte	0x04, 0x36
        /*0246*/ 	.short	(.L_396 - .L_395)
.L_395:
        /*0248*/ 	.word	0x00000008
.L_396:


//--------------------- .nv.info._ZN15astroaccelerate5StatsEPfiiPiPdS2_S1_S1_i --------------------------
	.section	.nv.info._ZN15astroaccelerate5StatsEPfiiPiPdS2_S1_S1_i,"",@"SHT_CUDA_INFO"
	.sectionflags	@""
	.align	4


	//----- nvinfo : EIATTR_CUDA_API_VERSION
	.align		4
        /*0000*/ 	.byte	0x04, 0x37
        /*0002*/ 	.short	(.L_398 - .L_397)
.L_397:
        /*0004*/ 	.word	0x00000082


	//----- nvinfo : EIATTR_KPARAM_INFO
	.align		4
.L_398:
        /*0008*/ 	.byte	0x04, 0x17
        /*000a*/ 	.short	(.L_400 - .L_399)
.L_399:
        /*000c*/ 	.word	0x00000000
        /*0010*/ 	.short	0x0008
        /*0012*/ 	.short	0x0038
        /*0014*/ 	.byte	0x00, 0xf0, 0x11, 0x00


	//----- nvinfo : EIATTR_KPARAM_INFO
	.align		4
.L_400:
        /*0018*/ 	.byte	0x04, 0x17
        /*001a*/ 	.short	(.L_402 - .L_401)
.L_401:
        /*001c*/ 	.word	0x00000000
        /*0020*/ 	.short	0x0007
        /*0022*/ 	.short	0x0030
        /*0024*/ 	.byte	0x00, 0xf5, 0x21, 0x00


	//----- nvinfo : EIATTR_KPARAM_INFO
	.align		4
.L_402:
        /*0028*/ 	.byte	0x04, 0x17
        /*002a*/ 	.short	(.L_404 - .L_403)
.L_403:
        /*002c*/ 	.word	0x00000000
        /*0030*/ 	.short	0x0006
        /*0032*/ 	.short	0x0028
        /*0034*/ 	.byte	0x00, 0xf5, 0x21, 0x00


	//----- nvinfo : EIATTR_KPARAM_INFO
	.align		4
.L_404:
        /*0038*/ 	.byte	0x04, 0x17
        /*003a*/ 	.short	(.L_406 - .L_405)
.L_405:
        /*003c*/ 	.word	0x00000000
        /*0040*/ 	.short	0x0005
        /*0042*/ 	.short	0x0020
        /*0044*/ 	.byte	0x00, 0xf5, 0x21, 0x00


	//----- nvinfo : EIATTR_KPARAM_INFO
	.align		4
.L_406:
        /*0048*/ 	.byte	0x04, 0x17
        /*004a*/ 	.short	(.L_408 - .L_407)
.L_407:
        /*004c*/ 	.word	0x00000000
        /*0050*/ 	.short	0x0004
        /*0052*/ 	.short	0x0018
        /*0054*/ 	.byte	0x00, 0xf5, 0x21, 0x00


	//----- nvinfo : EIATTR_KPARAM_INFO
	.align		4
.L_408:
        /*0058*/ 	.byte	0x04, 0x17
        /*005a*/ 	.short	(.L_410 - .L_409)
.L_409:
        /*005c*/ 	.word	0x00000000
        /*0060*/ 	.short	0x0003
        /*0062*/ 	.short	0x0010
        /*0064*/ 	.byte	0x00, 0xf5, 0x21, 0x00


	//----- nvinfo : EIATTR_KPARAM_INFO
	.align		4
.L_410:
        /*0068*/ 	.byte	0x04, 0x17
        /*006a*/ 	.short	(.L_412 - .L_411)
.L_411:
        /*006c*/ 	.word	0x00000000
        /*0070*/ 	.short	0x0002
        /*0072*/ 	.short	0x000c
        /*0074*/ 	.byte	0x00, 0xf0, 0x11, 0x00


	//----- nvinfo : EIATTR_KPARAM_INFO
	.align		4
.L_412:
        /*0078*/ 	.byte	0x04, 0x17
        /*007a*/ 	.short	(.L_414 - .L_413)
.L_413:
        /*007c*/ 	.word	0x00000000
        /*0080*/ 	.short	0x0001
        /*0082*/ 	.short	0x0008
        /*0084*/ 	.byte	0x00, 0xf0, 0x11, 0x00


	//----- nvinfo : EIATTR_KPARAM_INFO
	.align		4
.L_414:
        /*0088*/ 	.byte	0x04, 0x17
        /*008a*/ 	.short	(.L_416 - .L_415)
.L_415:
        /*008c*/ 	.word	0x00000000
        /*0090*/ 	.short	0x0000
        /*0092*/ 	.short	0x0000
        /*0094*/ 	.byte	0x00, 0xf5, 0x21, 0x00


	//----- nvinfo : EIATTR_SPARSE_MMA_MASK
	.align		4
.L_416:
        /*0098*/ 	.byte	0x03, 0x50
        /*009a*/ 	.short	0x0000


	//----- nvinfo : EIATTR_MAXREG_COUNT
	.align		4
        /*009c*/ 	.byte	0x03, 0x1b
        /*009e*/ 	.short	0x00ff


	//----- nvinfo : EIATTR_NUM_BARRIERS
	.align		4
        /*00a0*/ 	.byte	0x02, 0x4c
        /*00a2*/ 	.byte	0x01
	.zero		1


	//----- nvinfo : EIATTR_MERCURY_ISA_VERSION
	.align		4
        /*00a4*/ 	.byte	0x03, 0x5f
        /*00a6*/ 	.short	0x0101


	//----- nvinfo : EIATTR_COOP_GROUP_MASK_REGIDS
	.align		4
        /*00a8*/ 	.byte	0x04, 0x29
        /*00aa*/ 	.short	(.L_418 - .L_417)


	//   ....[0]....
.L_417:
        /*00ac*/ 	.word	0xffffffff


	//   ....[1]....
        /*00b0*/ 	.word	0xffffffff


	//   ....[2]....
        /*00b4*/ 	.word	0xffffffff


	//   ....[3]....
        /*00b8*/ 	.word	0xffffffff


	//   ....[4]....
        /*00bc*/ 	.word	0xffffffff


	//   ....[5]....
        /*00c0*/ 	.word	0xffffffff


	//   ....[6]....
        /*00c4*/ 	.word	0xffffffff


	//   ....[7]....
        /*00c8*/ 	.word	0xffffffff


	//   ....[8]....
        /*00cc*/ 	.word	0xffffffff


	//   ....[9]....
        /*00d0*/ 	.word	0xffffffff


	//   ....[10]....
        /*00d4*/ 	.word	0xffffffff


	//   ....[11]....
        /*00d8*/ 	.word	0xffffffff


	//   ....[12]....
        /*00dc*/ 	.word	0xffffffff


	//   ....[13]....
        /*00e0*/ 	.word	0xffffffff


	//   ....[14]....
        /*00e4*/ 	.word	0xffffffff


	//   ....[15]....
        /*00e8*/ 	.word	0xffffffff


	//   ....[16]....
        /*00ec*/ 	.word	0xffffffff


	//   ....[17]....
        /*00f0*/ 	.word	0xffffffff


	//   ....[18]....
        /*00f4*/ 	.word	0xffffffff


	//   ....[19]....
        /*00f8*/ 	.word	0xffffffff


	//   ....[20]....
        /*00fc*/ 	.word	0xffffffff


	//   ....[21]....
        /*0100*/ 	.word	0xffffffff


	//   ....[22]....
        /*0104*/ 	.word	0xffffffff


	//   ....[23]....
        /*0108*/ 	.word	0xffffffff


	//   ....[24]....
        /*010c*/ 	.word	0xffffffff


	//   ....[25]....
        /*0110*/ 	.word	0xffffffff


	//   ....[26]....
        /*0114*/ 	.word	0xffffffff


	//   ....[27]....
        /*0118*/ 	.word	0xffffffff


	//   ....[28]....
        /*011c*/ 	.word	0xffffffff


	//   ....[29]....
        /*0120*/ 	.word	0xffffffff


	//   ....[30]....
        /*0124*/ 	.word	0xffffffff


	//   ....[31]....
        /*0128*/ 	.word	0xffffffff


	//   ....[32]....
        /*012c*/ 	.word	0xffffffff


	//   ....[33]....
        /*0130*/ 	.word	0xffffffff


	//   ....[34]....
        /*0134*/ 	.word	0xffffffff


	//   ....[35]....
        /*0138*/ 	.word	0xffffffff


	//   ....[36]....
        /*013c*/ 	.word	0xffffffff


	//   ....[37]....
        /*0140*/ 	.word	0xffffffff


	//   ....[38]....
        /*0144*/ 	.word	0xffffffff


	//   ....[39]....
        /*0148*/ 	.word	0xffffffff


	//   ....[40]....
        /*014c*/ 	.word	0xffffffff


	//   ....[41]....
        /*0150*/ 	.word	0xffffffff


	//   ....[42]....
        /*0154*/ 	.word	0xffffffff


	//   ....[43]....
        /*0158*/ 	.word	0xffffffff


	//   ....[44]....
        /*015c*/ 	.word	0xffffffff


	//   ....[45]....
        /*0160*/ 	.word	0xffffffff


	//   ....[46]....
        /*0164*/ 	.word	0xffffffff


	//   ....[47]....
        /*0168*/ 	.word	0xffffffff


	//   ....[48]....
        /*016c*/ 	.word	0xffffffff


	//   ....[49]....
        /*0170*/ 	.word	0xffffffff


	//----- nvinfo : EIATTR_COOP_GROUP_INSTR_OFFSETS
	.align		4
.L_418:
        /*0174*/ 	.byte	0x04, 0x28
        /*0176*/ 	.short	(.L_420 - .L_419)


	//   ....[0]....
.L_419:
        /*0178*/ 	.word	0x000003e0


	//   ....[1]....
        /*017c*/ 	.word	0x00000460


	//   ....[2]....
        /*0180*/ 	.word	0x00000470


	//   ....[3]....
        /*0184*/ 	.word	0x00000480


	//   ....[4]....
        /*0188*/ 	.word	0x00000490


	//   ....[5]....
        /*018c*/ 	.word	0x000004e0


	//   ....[6]....
        /*0190*/ 	.word	0x00000500


	//   ....[7]....
        /*0194*/ 	.word	0x00000520


	//   ....[8]....
        /*0198*/ 	.word	0x00000530


	//   ....[9]....
        /*019c*/ 	.word	0x00000540


	//   ....[10]....
        /*01a0*/ 	.word	0x00000560


	//   ....[11]....
        /*01a4*/ 	.word	0x00000580


	//   ....[12]....
        /*01a8*/ 	.word	0x000005a0


	//   ....[13]....
        /*01ac*/ 	.word	0x000005b0


	//   ....[14]....
        /*01b0*/ 	.word	0x000005c0


	//   ....[15]....
        /*01b4*/ 	.word	0x000005f0


	//   ....[16]....
        /*01b8*/ 	.word	0x00000610


	//   ....[17]....
        /*01bc*/ 	.word	0x00000620


	//   ....[18]....
        /*01c0*/ 	.word	0x00000630


	//   ....[19]....
        /*01c4*/ 	.word	0x00000640


	//   ....[20]....
        /*01c8*/ 	.word	0x00000660


	//   ....[21]....
        /*01cc*/ 	.word	0x000006a0


	//   ....[22]....
        /*01d0*/ 	.word	0x000006c0


	//   ....[23]....
        /*01d4*/ 	.word	0x000006d0


	//   ....[24]....
        /*01d8*/ 	.word	0x000006e0


	//   ....[25]....
        /*01dc*/ 	.word	0x00000840


	//   ....[26]....
        /*01e0*/ 	.word	0x00000850


	//   ....[27]....
        /*01e4*/ 	.word	0x00000860


	//   ....[28]....
        /*01e8*/ 	.word	0x00000870


	//   ....[29]....
        /*01ec*/ 	.word	0x00000880


	//   ....[30]....
        /*01f0*/ 	.word	0x000008a0


	//   ....[31]....
        /*01f4*/ 	.word	0x000008c0


	//   ....[32]....
        /*01f8*/ 	.word	0x000008e0


	//   ....[33]....
        /*01fc*/ 	.word	0x000008f0


	//   ....[34]....
        /*0200*/ 	.word	0x00000900


	//   ....[35]....
        /*0204*/ 	.word	0x00000920


	//   ....[36]....
        /*0208*/ 	.word	0x00000950


	//   ....[37]....
        /*020c*/ 	.word	0x00000960


	//   ....[38]....
        /*0210*/ 	.word	0x00000970


	//   ....[39]....
        /*0214*/ 	.word	0x00000980


	//   ....[40]....
        /*0218*/ 	.word	0x000009a0


	//   ....[41]....
        /*021c*/ 	.word	0x000009d0


	//   ....[42]....
        /*0220*/ 	.word	0x000009e0


	//   ....[43]....
        /*0224*/ 	.word	0x000009f0


	//   ....[44]....
        /*0228*/ 	.word	0x00000a00


	//   ....[45]....
        /*022c*/ 	.word	0x00000a20


	//   ....[46]....
        /*0230*/ 	.word	0x00000a50


	//   ....[47]....
        /*0234*/ 	.word	0x00000a60


	//   ....[48]....
        /*0238*/ 	.word	0x00000a70


	//   ....[49]....
        /*023c*/ 	.word	0x00000a80


	//----- nvinfo : EIATTR_VRC_CTA_INIT_COUNT
	.align		4
.L_420:
        /*0240*/ 	.byte	0x02, 0x4a
	.zero		1
	.zero		1


	//----- nvinfo : EIATTR_EXIT_INSTR_OFFSETS
	.align		4
        /*0244*/ 	.byte	0x04, 0x1c
        /*0246*/ 	.short	(.L_422 - .L_421)


	//   ....[0]....
.L_421:
        /*0248*/ 	.word	0x00000780


	//   ....[1]....
        /*024c*/ 	.word	0x00000ac0


	//   ....[2]....
        /*0250*/ 	.word	0x00000b00


	//----- nvinfo : EIATTR_CRS_STACK_SIZE
	.align		4
.L_422:
        /*0254*/ 	.byte	0x04, 0x1e
        /*0256*/ 	.short	(.L_424 - .L_423)
.L_423:
        /*0258*/ 	.word	0x00000000


	//----- nvinfo : EIATTR_CBANK_PARAM_SIZE
	.align		4
.L_424:
        /*025c*/ 	.byte	0x03, 0x19
        /*025e*/ 	.short	0x003c


	//----- nvinfo : EIATTR_PARAM_CBANK
	.align		4
        /*0260*/ 	.byte	0x04, 0x0a
        /*0262*/ 	.short	(.L_426 - .L_425)
	.align		4
.L_425:
        /*0264*/ 	.word	index@(.nv.constant0._ZN15astroaccelerate5StatsEPfiiPiPdS2_S1_S1_i)
        /*0268*/ 	.short	0x0380
        /*026a*/ 	.short	0x003c


	//----- nvinfo : EIATTR_SW_WAR
	.align		4
.L_426:
        /*026c*/ 	.byte	0x04, 0x36
        /*026e*/ 	.short	(.L_428 - .L_427)
.L_427:
        /*0270*/ 	.word	0x00000008
.L_428:


//--------------------- .nv.info._ZN15astroaccelerate9fill_onesEPfi --------------------------
	.section	.nv.info._ZN15astroaccelerate9fill_onesEPfi,"",@"SHT_CUDA_INFO"
	.sectionflags	@""
	.align	4


	//----- nvinfo : EIATTR_CUDA_API_VERSION
	.align		4
        /*0000*/ 	.byte	0x04, 0x37
        /*0002*/ 	.short	(.L_430 - .L_429)
.L_429:
        /*0004*/ 	.word	0x00000082


	//----- nvinfo : EIATTR_KPARAM_INFO
	.align		4
.L_430:
        /*0008*/ 	.byte	0x04, 0x17
        /*000a*/ 	.short	(.L_432 - .L_431)
.L_431:
        /*000c*/ 	.word	0x00000000
        /*0010*/ 	.short	0x0001
        /*0012*/ 	.short	0x0008
        /*0014*/ 	.byte	0x00, 0xf0, 0x11, 0x00


	//----- nvinfo : EIATTR_KPARAM_INFO
	.align		4
.L_432:
        /*0018*/ 	.byte	0x04, 0x17
        /*001a*/ 	.short	(.L_434 - .L_433)
.L_433:
        /*001c*/ 	.word	0x00000000
        /*0020*/ 	.short	0x0000
        /*0022*/ 	.short	0x0000
        /*0024*/ 	.byte	0x00, 0xf5, 0x21, 0x00


	//----- nvinfo : EIATTR_SPARSE_MMA_MASK
	.align		4
.L_434:
        /*0028*/ 	.byte	0x03, 0x50
        /*002a*/ 	.short	0x0000


	//----- nvinfo : EIATTR_MAXREG_COUNT
	.align		4
        /*002c*/ 	.byte	0x03, 0x1b
        /*002e*/ 	.short	0x00ff


	//----- nvinfo : EIATTR_MERCURY_ISA_VERSION
	.align		4
        /*0030*/ 	.byte	0x03, 0x5f
        /*0032*/ 	.short	0x0101


	//----- nvinfo : EIATTR_VRC_CTA_INIT_COUNT
	.align		4
        /*0034*/ 	.byte	0x02, 0x4a
	.zero		1
	.zero		1


	//----- nvinfo : EIATTR_EXIT_INSTR_OFFSETS
	.align		4
        /*0038*/ 	.byte	0x04, 0x1c
        /*003a*/ 	.short	(.L_436 - .L_435)


	//   ....[0]....
.L_435:
        /*003c*/ 	.word	0x00000070


	//   ....[1]....
        /*0040*/ 	.word	0x000000d0


	//----- nvinfo : EIATTR_CBANK_PARAM_SIZE
	.align		4
.L_436:
        /*0044*/ 	.byte	0x03, 0x19
        /*0046*/ 	.short	0x000c


	//----- nvinfo : EIATTR_PARAM_CBANK
	.align		4
        /*0048*/ 	.byte	0x04, 0x0a
        /*004a*/ 	.short	(.L_438 - .L_437)
	.align		4
.L_437:
        /*004c*/ 	.word	index@(.nv.constant0._ZN15astroaccelerate9fill_onesEPfi)
        /*0050*/ 	.short	0x0380
        /*0052*/ 	.short	0x000c


	//----- nvinfo : EIATTR_SW_WAR
	.align		4
.L_438:
        /*0054*/ 	.byte	0x04, 0x36
        /*0056*/ 	.short	(.L_440 - .L_439)
.L_439:
        /*0058*/ 	.word	0x00000008
.L_440:


//--------------------- .nv.info._ZN15astroaccelerate13set_int_arrayEPiii --------------------------
	.section	.nv.info._ZN15astroaccelerate13set_int_arrayEPiii,"",@"SHT_CUDA_INFO"
	.sectionflags	@""
	.align	4


	//----- nvinfo : EIATTR_CUDA_API_VERSION
	.align		4
        /*0000*/ 	.byte	0x04, 0x37
        /*0002*/ 	.short	(.L_442 - .L_441)
.L_441:
        /*0004*/ 	.word	0x00000082


	//----- nvinfo : EIATTR_KPARAM_INFO
	.align		4
.L_442:
        /*0008*/ 	.byte	0x04, 0x17
        /*000a*/ 	.short	(.L_444 - .L_443)
.L_443:
        /*000c*/ 	.word	0x00000000
        /*0010*/ 	.short	0x0002
        /*0012*/ 	.short	0x000c
        /*0014*/ 	.byte	0x00, 0xf0, 0x11, 0x00


	//----- nvinfo : EIATTR_KPARAM_INFO
	.align		4
.L_444:
        /*0018*/ 	.byte	0x04, 0x17
        /*001a*/ 	.short	(.L_446 - .L_445)
.L_445:
        /*001c*/ 	.word	0x00000000
        /*0020*/ 	.short	0x0001
        /*0022*/ 	.short	0x0008
        /*0024*/ 	.byte	0x00, 0xf0, 0x11, 0x00


	//----- nvinfo : EIATTR_KPARAM_INFO
	.align		4
.L_446:
        /*0028*/ 	.byte	0x04, 0x17
        /*002a*/ 	.short	(.L_448 - .L_447)
.L_447:
        /*002c*/ 	.word	0x00000000
        /*0030*/ 	.short	0x0000
        /*0032*/ 	.short	0x0000
        /*0034*/ 	.byte	0x00, 0xf5, 0x21, 0x00


	//----- nvinfo : EIATTR_SPARSE_MMA_MASK
	.align		4
.L_448:
        /*0038*/ 	.byte	0x03, 0x50
        /*003a*/ 	.short	0x0000


	//----- nvinfo : EIATTR_MAXREG_COUNT
	.align		4
        /*003c*/ 	.byte	0x03, 0x1b
        /*003e*/ 	.short	0x00ff


	//----- nvinfo : EIATTR_MERCURY_ISA_VERSION
	.align		4
        /*0040*/ 	.byte	0x03, 0x5f
        /*0042*/ 	.short	0x0101


	//----- nvinfo : EIATTR_VRC_CTA_INIT_COUNT
	.align		4
        /*0044*/ 	.byte	0x02, 0x4a
	.zero		1
	.zero		1


	//----- nvinfo : EIATTR_EXIT_INSTR_OFFSETS
	.align		4
        /*0048*/ 	.byte	0x04, 0x1c
        /*004a*/ 	.short	(.L_450 - .L_449)


	//   ....[0]....
.L_449:
        /*004c*/ 	.word	0x00000070


	//   ....[1]....
        /*0050*/ 	.word	0x000000d0


	//----- nvinfo : EIATTR_CBANK_PARAM_SIZE
	.align		4
.L_450:
        /*0054*/ 	.byte	0x03, 0x19
        /*0056*/ 	.short	0x0010


	//----- nvinfo : EIATTR_PARAM_CBANK
	.align		4
        /*0058*/ 	.byte	0x04, 0x0a
        /*005a*/ 	.short	(.L_452 - .L_451)
	.align		4
.L_451:
        /*005c*/ 	.word	index@(.nv.constant0._ZN15astroaccelerate13set_int_arrayEPiii)
        /*0060*/ 	.short	0x0380
        /*0062*/ 	.short	0x0010


	//----- nvinfo : EIATTR_SW_WAR
	.align		4
.L_452:
        /*0064*/ 	.byte	0x04, 0x36
        /*0066*/ 	.short	(.L_454 - .L_453)
.L_453:
        /*0068*/ 	.word	0x00000008
.L_454:


//--------------------- .nv.info._ZN15astroaccelerate7MessageEv --------------------------
	.section	.nv.info._ZN15astroaccelerate7MessageEv,"",@"SHT_CUDA_INFO"
	.sectionflags	@""
	.align	4


	//----- nvinfo : EIATTR_CUDA_API_VERSION
	.align		4
        /*0000*/ 	.byte	0x04, 0x37
        /*0002*/ 	.short	(.L_456 - .L_455)
.L_455:
        /*0004*/ 	.word	0x00000082


	//----- nvinfo : EIATTR_SPARSE_MMA_MASK
	.align		4
.L_456:
        /*0008*/ 	.byte	0x03, 0x50
        /*000a*/ 	.short	0x0000


	//----- nvinfo : EIATTR_MAXREG_COUNT
	.align		4
        /*000c*/ 	.byte	0x03, 0x1b
        /*000e*/ 	.short	0x00ff


	//----- nvinfo : EIATTR_EXTERNS
	.align		4
        /*0010*/ 	.byte	0x04, 0x0f
        /*0012*/ 	.short	(.L_458 - .L_457)


	//   ....[0]....
	.align		4
.L_457:
        /*0014*/ 	.word	index@(vprintf)


	//----- nvinfo : EIATTR_MERCURY_ISA_VERSION
	.align		4
.L_458:
        /*0018*/ 	.byte	0x03, 0x5f
        /*001a*/ 	.short	0x0101


	//----- nvinfo : EIATTR_VRC_CTA_INIT_COUNT
	.align		4
        /*001c*/ 	.byte	0x02, 0x4a
	.zero		1
	.zero		1


	//----- nvinfo : EIATTR_SYSCALL_OFFSETS
	.align		4
        /*0020*/ 	.byte	0x04, 0x46
        /*0022*/ 	.short	(.L_460 - .L_459)


	//   ....[0]....
.L_459:
        /*0024*/ 	.word	0x00000080


	//----- nvinfo : EIATTR_EXIT_INSTR_OFFSETS
	.align		4
.L_460:
        /*0028*/ 	.byte	0x04, 0x1c
        /*002a*/ 	.short	(.L_462 - .L_461)


	//   ....[0]....
.L_461:
        /*002c*/ 	.word	0x00000090


	//----- nvinfo : EIATTR_SW_WAR
	.align		4
.L_462:
        /*0030*/ 	.byte	0x04, 0x36
        /*0032*/ 	.short	(.L_464 - .L_463)
.L_463:
        /*0034*/ 	.word	0x00000008
.L_464:


//--------------------- .nv.callgraph             --------------------------
	.section	.nv.callgraph,"",@"SHT_CUDA_CALLGRAPH"
	.align	4
	.sectionentsize	8
	.align		4
        /*0000*/ 	.word	0x00000000
	.align		4
        /*0004*/ 	.word	0xffffffff
	.align		4
        /*0008*/ 	.word	index@(_ZN15astroaccelerate9SigmaClipEPfiiPiS1_PdS2_S2_S2_S1_S1_fiii)
	.align		4
        /*000c*/ 	.word	index@(vprintf)
	.align		4
        /*0010*/ 	.word	index@(_ZN15astroaccelerate7MessageEv)
	.align		4
        /*0014*/ 	.word	index@(vprintf)
	.align		4
        /*0018*/ 	.word	0x00000000
	.align		4
        /*001c*/ 	.word	0xfffffffe
	.align		4
        /*0020*/ 	.word	0x00000000
	.align		4
        /*0024*/ 	.word	0xfffffffd
	.align		4
        /*0028*/ 	.word	0x00000000
	.align		4
        /*002c*/ 	.word	0xfffffffc


//--------------------- .nv.constant4             --------------------------
	.section	.nv.constant4,"a",@progbits
	.align	8
	.align		8
.nv.constant4:
        /*0000*/ 	.dword	precalc_xorwow_matrix
	.align		8
        /*0008*/ 	.dword	precalc_xorwow_offset_matrix
	.align		8
        /*0010*/ 	.dword	mrg32k3aM1
	.align		8
        /*0018*/ 	.dword	mrg32k3aM2
	.align		8
        /*0020*/ 	.dword	mrg32k3aM1SubSeq
	.align		8
        /*0028*/ 	.dword	mrg32k3aM2SubSeq
	.align		8
        /*0030*/ 	.dword	mrg32k3aM1Seq
	.align		8
        /*0038*/ 	.dword	mrg32k3aM2Seq
	.align		8
        /*0040*/ 	.dword	$str
	.align		8
        /*0048*/ 	.dword	$str$1
	.align		8
        /*0050*/ 	.dword	vprintf


//--------------------- .nv.constant3             --------------------------
	.section	.nv.constant3,"a",@progbits
	.align	8
.nv.constant3:
	.type		__cr_lgamma_table,@object
	.size		__cr_lgamma_table,(.L_8 - __cr_lgamma_table)
__cr_lgamma_table:
        /*0000*/ 	.byte	0x00, 0x00, 0x00, 0x00, 0x00, 0x00, 0x00, 0x00, 0x00, 0x00, 0x00, 0x00, 0x00, 0x00, 0x00, 0x00
        /*0010*/ 	.byte	0xef, 0x39, 0xfa, 0xfe, 0x42, 0x2e, 0xe6, 0x3f, 0x02, 0x20, 0x2a, 0xfa, 0x0b, 0xab, 0xfc, 0x3f
        /*0020*/ 	.byte	0xf9, 0x2c, 0x92, 0x7c, 0xa7, 0x6c, 0x09, 0x40, 0xc9, 0x79, 0x44, 0x3c, 0x64, 0x26, 0x13, 0x40
        /*0030*/ 	.byte	0xca, 0x01, 0xcf, 0x3a, 0x27, 0x51, 0x1a, 0x40, 0x30, 0xcc, 0x2d, 0xf3, 0xe1, 0x0c, 0x21, 0x40
        /*0040*/ 	.byte	0x0d, 0xb7, 0xfc, 0x82, 0x8e, 0x35, 0x25, 0x40
.L_8:


//--------------------- .nv.constant2._ZN15astroaccelerate18Global_ReplacementEPfPdS1_S1_S1_S1_S1_S1_PiiiS0_yP24curandStatePhilox4_32_10 --------------------------
	.section	.nv.constant2._ZN15astroaccelerate18Global_ReplacementEPfPdS1_S1_S1_S1_S1_S1_PiiiS0_yP24curandStatePhilox4_32_10,"a",@progbits
	.sectionflags	@""
	.align	4
.nv.constant2._ZN15astroaccelerate18Global_ReplacementEPfPdS1_S1_S1_S1_S1_S1_PiiiS0_yP24curandStatePhilox4_32_10:
        /*0000*/ 	.byte	0xf0, 0x05, 0x00, 0x00, 0x10, 0x06, 0x00, 0x00, 0xd0, 0x05, 0x00, 0x00


//--------------------- .text._ZN15astroaccelerate25transpose_rowmajor_kernelEPKfPfii --------------------------
	.section	.text._ZN15astroaccelerate25transpose_rowmajor_kernelEPKfPfii,"ax",@progbits
	.align	128
        .global         _ZN15astroaccelerate25transpose_rowmajor_kernelEPKfPfii
        .type           _ZN15astroaccelerate25transpose_rowmajor_kernelEPKfPfii,@function
        .size           _ZN15astroaccelerate25transpose_rowmajor_kernelEPKfPfii,(.L_x_126 - _ZN15astroaccelerate25transpose_rowmajor_kernelEPKfPfii)
        .other          _ZN15astroaccelerate25transpose_rowmajor_kernelEPKfPfii,@"STO_CUDA_ENTRY STV_DEFAULT"
_ZN15astroaccelerate25transpose_rowmajor_kernelEPKfPfii:
.text._ZN15astroaccelerate25transpose_rowmajor_kernelEPKfPfii:
[----:B------:R-:W-:Y:S01]  /*0000*/  LDC R1, c[0x0][0x37c] ;  /* 0x0000df00ff017b82 */ /* 0x000fe20000000800 */
[----:B------:R-:W0:Y:S01]  /*0010*/  S2R R8, SR_TID.Y ;  /* 0x0000000000087919 */ /* 0x000e220000002200 */
[----:B------:R-:W1:Y:S01]  /*0020*/  LDCU.64 UR6, c[0x0][0x390] ;  /* 0x00007200ff0677ac */ /* 0x000e620008000a00 */
[----:B------:R-:W0:Y:S01]  /*0030*/  S2R R9, SR_CTAID.Y ;  /* 0x0000000000097919 */ /* 0x000e220000002600 */
[----:B------:R-:W2:Y:S01]  /*0040*/  LDCU.64 UR4, c[0x0][0x358] ;  /* 0x00006b00ff0477ac */ /* 0x000ea20008000a00 */
[----:B------:R-:W3:Y:S01]  /*0050*/  S2R R7, SR_CTAID.X ;  /* 0x0000000000077919 */ /* 0x000ee20000002500 */
[----:B------:R-:W3:Y:S01]  /*0060*/  S2R R6, SR_TID.X ;  /* 0x0000000000067919 */ /* 0x000ee20000002100 */
[----:B0-----:R-:W-:-:S05]  /*0070*/  IMAD R5, R9, 0x20, R8 ;  /* 0x0000002009057824 */ /* 0x001fca00078e0208 */
[----:B-1----:R-:W-:Y:S01]  /*0080*/  ISETP.GE.AND P0, PT, R5, UR6, PT ;  /* 0x0000000605007c0c */ /* 0x002fe2000bf06270 */
[----:B---3--:R-:W-:-:S05]  /*0090*/  IMAD R0, R7, 0x20, R6 ;  /* 0x0000002007007824 */ /* 0x008fca00078e0206 */
[----:B------:R-:W-:-:S13]  /*00a0*/  ISETP.GE.OR P0, PT, R0, UR7, P0 ;  /* 0x0000000700007c0c */ /* 0x000fda0008706670 */
[----:B------:R-:W0:Y:S01]  /*00b0*/  @!P0 LDC.64 R2, c[0x0][0x380] ;  /* 0x0000e000ff028b82 */ /* 0x000e220000000a00 */
[----:B------:R-:W-:-:S04]  /*00c0*/  @!P0 IMAD R5, R5, UR7, R0 ;  /* 0x0000000705058c24 */ /* 0x000fc8000f8e0200 */
[----:B0-----:R-:W-:-:S06]  /*00d0*/  @!P0 IMAD.WIDE R2, R5, 0x4, R2 ;  /* 0x0000000405028825 */ /* 0x001fcc00078e0202 */
[----:B--2---:R-:W2:Y:S01]  /*00e0*/  @!P0 LDG.E.CONSTANT R2, desc[UR4][R2.64] ;  /* 0x0000000402028981 */ /* 0x004ea2000c1e9900 */
[----:B------:R-:W-:Y:S01]  /*00f0*/  @!P0 MOV R0, 0x400 ;  /* 0x0000040000008802 */ /* 0x000fe20000000f00 */
[----:B------:R-:W-:Y:S01]  /*0100*/  IMAD R4, R9, 0x20, R6 ;  /* 0x0000002009047824 */ /* 0x000fe200078e0206 */
[----:B------:R-:W-:Y:S01]  /*0110*/  LEA R7, R7, R8, 0x5 ;  /* 0x0000000807077211 */ /* 0x000fe200078e28ff */
[----:B------:R-:W0:Y:S03]  /*0120*/  @!P0 S2R R5, SR_CgaCtaId ;  /* 0x0000000000058919 */ /* 0x000e260000008800 */
[----:B------:R-:W-:-:S04]  /*0130*/  ISETP.GE.AND P1, PT, R7, UR7, PT ;  /* 0x0000000707007c0c */ /* 0x000fc8000bf26270 */
[----:B------:R-:W-:Y:S02]  /*0140*/  ISETP.GE.OR P1, PT, R4, UR6, P1 ;  /* 0x0000000604007c0c */ /* 0x000fe40008f26670 */
[----:B0-----:R-:W-:-:S05]  /*0150*/  @!P0 LEA R0, R5, R0, 0x18 ;  /* 0x0000000005008211 */ /* 0x001fca00078ec0ff */
[----:B------:R-:W-:-:S05]  /*0160*/  @!P0 IMAD R0, R8, 0x84, R0 ;  /* 0x0000008408008824 */ /* 0x000fca00078e0200 */
[----:B------:R-:W-:-:S05]  /*0170*/  @!P0 LEA R5, R6, R0, 0x2 ;  /* 0x0000000006058211 */ /* 0x000fca00078e10ff */
[----:B--2---:R0:W-:Y:S01]  /*0180*/  @!P0 STS [R5], R2 ;  /* 0x0000000205008388 */ /* 0x0041e20000000800 */
[----:B------:R-:W-:Y:S06]  /*0190*/  BAR.SYNC.DEFER_BLOCKING 0x0 ;  /* 0x0000000000007b1d */ /* 0x000fec0000010000 */
[----:B------:R-:W-:Y:S05]  /*01a0*/  @P1 EXIT ;  /* 0x000000000000194d */ /* 0x000fea0003800000 */
[----:B------:R-:W1:Y:S01]  /*01b0*/  S2R R3, SR_CgaCtaId ;  /* 0x0000000000037919 */ /* 0x000e620000008800 */
[----:B------:R-:W-:Y:S01]  /*01c0*/  MOV R0, 0x400 ;  /* 0x0000040000007802 */ /* 0x000fe20000000f00 */
[----:B------:R-:W-:-:S03]  /*01d0*/  IMAD R7, R7, UR6, R4 ;  /* 0x0000000607077c24 */ /* 0x000fc6000f8e0204 */
[----:B-1----:R-:W-:-:S05]  /*01e0*/  LEA R3, R3, R0, 0x18 ;  /* 0x0000000003037211 */ /* 0x002fca00078ec0ff */
[----:B------:R-:W-:Y:S02]  /*01f0*/  IMAD R0, R6, 0x84, R3 ;  /* 0x0000008406007824 */ /* 0x000fe400078e0203 */
[----:B0-----:R-:W0:Y:S02]  /*0200*/  LDC.64 R2, c[0x0][0x388] ;  /* 0x0000e200ff027b82 */ /* 0x001e240000000a00 */
[----:B------:R-:W-:-:S05]  /*0210*/  IMAD R0, R8, 0x4, R0 ;  /* 0x0000000408007824 */ /* 0x000fca00078e0200 */
[----:B------:R-:W1:Y:S01]  /*0220*/  LDS R5, [R0] ;  /* 0x0000000000057984 */ /* 0x000e620000000800 */
[----:B0-----:R-:W-:-:S05]  /*0230*/  IMAD.WIDE R2, R7, 0x4, R2 ;  /* 0x0000000407027825 */ /* 0x001fca00078e0202 */
[----:B-1----:R-:W-:Y:S01]  /*0240*/  STG.E desc[UR4][R2.64], R5 ;  /* 0x0000000502007986 */ /* 0x002fe2000c101904 */
[----:B------:R-:W-:Y:S05]  /*0250*/  EXIT ;  /* 0x000000000000794d */ /* 0x000fea0003800000 */
.L_x_0:
[----:B------:R-:W-:-:S00]  /*0260*/  BRA `(.L_x_0) ;  /* 0xfffffffc00fc7947 */ /* 0x000fc0000383ffff */
[----:B------:R-:W-:-:S00]  /*0270*/  NOP ;  /* 0x0000000000007918 */ /* 0x000fc00000000000 */
        /* <DEDUP_REMOVED lines=8> */
.L_x_126:


//--------------------- .text._ZN15astroaccelerate3dotEPdPii --------------------------
	.section	.text._ZN15astroaccelerate3dotEPdPii,"ax",@progbits
	.align	128
.text._ZN15astroaccelerate3dotEPdPii:
        .type           _ZN15astroaccelerate3dotEPdPii,@function
        .size           _ZN15astroaccelerate3dotEPdPii,(.L_x_104 - _ZN15astroaccelerate3dotEPdPii)
        .other          _ZN15astroaccelerate3dotEPdPii,@"STO_CUDA_ENTRY STV_DEFAULT"
_ZN15astroaccelerate3dotEPdPii:
[----:B------:R-:W-:Y:S01]  /*0000*/  LDC R1, c[0x0][0x37c] ;  /* 0x0000df00ff017b82 */ /* 0x000fe20000000800 */
[----:B------:R-:W0:Y:S07]  /*0010*/  S2R R0, SR_TID.X ;  /* 0x0000000000007919 */ /* 0x000e2e0000002100 */
[----:B------:R-:W0:Y:S01]  /*0020*/  S2UR UR4, SR_CTAID.X ;  /* 0x00000000000479c3 */ /* 0x000e220000002500 */
[----:B------:R-:W1:Y:S07]  /*0030*/  LDCU UR5, c[0x0][0x390] ;  /* 0x00007200ff0577ac */ /* 0x000e6e0008000800 */
[----:B------:R-:W0:Y:S02]  /*0040*/  LDC R5, c[0x0][0x360] ;  /* 0x0000d800ff057b82 */ /* 0x000e240000000800 */
[----:B0-----:R-:W-:-:S05]  /*0050*/  IMAD R5, R5, UR4, R0 ;  /* 0x0000000405057c24 */ /* 0x001fca000f8e0200 */
[----:B-1----:R-:W-:-:S13]  /*0060*/  ISETP.GE.AND P0, PT, R5, UR5, PT ;  /* 0x0000000505007c0c */ /* 0x002fda000bf06270 */
[----:B------:R-:W-:Y:S05]  /*0070*/  @P0 EXIT ;  /* 0x000000000000094d */ /* 0x000fea0003800000 */
[----:B------:R-:W0:Y:S01]  /*0080*/  LDC.64 R6, c[0x0][0x388] ;  /* 0x0000e200ff067b82 */ /* 0x000e220000000a00 */
[----:B------:R-:W1:Y:S07]  /*0090*/  LDCU.64 UR4, c[0x0][0x358] ;  /* 0x00006b00ff0477ac */ /* 0x000e6e0008000a00 */
[----:B------:R-:W2:Y:S01]  /*00a0*/  LDC.64 R2, c[0x0][0x380] ;  /* 0x0000e000ff027b82 */ /* 0x000ea20000000a00 */
[----:B0-----:R-:W-:-:S06]  /*00b0*/  IMAD.WIDE R6, R5, 0x4, R6 ;  /* 0x0000000405067825 */ /* 0x001fcc00078e0206 */
[----:B-1----:R-:W3:Y:S01]  /*00c0*/  LDG.E R6, desc[UR4][R6.64] ;  /* 0x0000000406067981 */ /* 0x002ee2000c1e1900 */
[----:B--2---:R-:W-:-:S05]  /*00d0*/  IMAD.WIDE R2, R5, 0x8, R2 ;  /* 0x0000000805027825 */ /* 0x004fca00078e0202 */
[----:B------:R-:W2:Y:S01]  /*00e0*/  LDG.E.64 R4, desc[UR4][R2.64] ;  /* 0x0000000402047981 */ /* 0x000ea2000c1e1b00 */
[----:B---3--:R-:W2:Y:S02]  /*00f0*/  I2F.F64 R8, R6 ;  /* 0x0000000600087312 */ /* 0x008ea40000201c00 */
[----:B--2---:R-:W-:-:S07]  /*0100*/  DMUL R4, R4, R8 ;  /* 0x0000000804047228 */ /* 0x004fce0000000000 */
[----:B------:R-:W-:Y:S01]  /*0110*/  STG.E.64 desc[UR4][R2.64], R4 ;  /* 0x0000000402007986 */ /* 0x000fe2000c101b04 */
[----:B------:R-:W-:Y:S05]  /*0120*/  EXIT ;  /* 0x000000000000794d */ /* 0x000fea0003800000 */
.L_x_1:
        /* <DEDUP_REMOVED lines=13> */
.L_x_104:


//--------------------- .text._ZN15astroaccelerate5ScaleEPfiiff --------------------------
	.section	.text._ZN15astroaccelerate5ScaleEPfiiff,"ax",@progbits
	.align	128
.text._ZN15astroaccelerate5ScaleEPfiiff:
        .type           _ZN15astroaccelerate5ScaleEPfiiff,@function
        .size           _ZN15astroaccelerate5ScaleEPfiiff,(.L_x_105 - _ZN15astroaccelerate5ScaleEPfiiff)
        .other          _ZN15astroaccelerate5ScaleEPfiiff,@"STO_CUDA_ENTRY STV_DEFAULT"
_ZN15astroaccelerate5ScaleEPfiiff:
[----:B------:R-:W-:Y:S01]  /*0000*/  LDC R1, c[0x0][0x37c] ;  /* 0x0000df00ff017b82 */ /* 0x000fe20000000800 */
[----:B------:R-:W0:Y:S01]  /*0010*/  S2R R4, SR_TID.Y ;  /* 0x0000000000047919 */ /* 0x000e220000002200 */
[----:B------:R-:W1:Y:S01]  /*0020*/  LDCU UR4, c[0x0][0x360] ;  /* 0x00006c00ff0477ac */ /* 0x000e620008000800 */
[----:B------:R-:W0:Y:S01]  /*0030*/  S2R R5, SR_CTAID.Y ;  /* 0x0000000000057919 */ /* 0x000e220000002600 */
[----:B------:R-:W0:Y:S01]  /*0040*/  LDCU UR5, c[0x0][0x364] ;  /* 0x00006c80ff0577ac */ /* 0x000e220008000800 */
[----:B------:R-:W1:Y:S01]  /*0050*/  S2R R3, SR_TID.X ;  /* 0x0000000000037919 */ /* 0x000e620000002100 */
[----:B------:R-:W2:Y:S01]  /*0060*/  LDCU.64 UR6, c[0x0][0x388] ;  /* 0x00007100ff0677ac */ /* 0x000ea20008000a00 */
[----:B------:R-:W1:Y:S01]  /*0070*/  S2R R0, SR_CTAID.X ;  /* 0x0000000000007919 */ /* 0x000e620000002500 */
[----:B0-----:R-:W-:-:S05]  /*0080*/  IMAD R4, R5, UR5, R4 ;  /* 0x0000000505047c24 */ /* 0x001fca000f8e0204 */
[----:B--2---:R-:W-:Y:S01]  /*0090*/  ISETP.GE.AND P0, PT, R4, UR7, PT ;  /* 0x0000000704007c0c */ /* 0x004fe2000bf06270 */
[----:B-1----:R-:W-:-:S05]  /*00a0*/  IMAD R3, R0, UR4, R3 ;  /* 0x0000000400037c24 */ /* 0x002fca000f8e0203 */
[----:B------:R-:W-:-:S13]  /*00b0*/  ISETP.GE.OR P0, PT, R3, UR6, P0 ;  /* 0x0000000603007c0c */ /* 0x000fda0008706670 */
[----:B------:R-:W-:Y:S05]  /*00c0*/  @P0 EXIT ;  /* 0x000000000000094d */ /* 0x000fea0003800000 */
[----:B------:R-:W0:Y:S01]  /*00d0*/  LDCU.64 UR8, c[0x0][0x380] ;  /* 0x00007000ff0877ac */ /* 0x000e220008000a00 */
[----:B------:R-:W-:Y:S01]  /*00e0*/  HFMA2 R5, -RZ, RZ, 0, 0 ;  /* 0x00000000ff057431 */ /* 0x000fe200000001ff */
[----:B------:R-:W-:Y:S01]  /*00f0*/  SHF.R.S32.HI R7, RZ, 0x1f, R3 ;  /* 0x0000001fff077819 */ /* 0x000fe20000011403 */
[----:B------:R-:W1:Y:S01]  /*0100*/  LDCU.64 UR4, c[0x0][0x358] ;  /* 0x00006b00ff0477ac */ /* 0x000e620008000a00 */
[----:B------:R-:W-:-:S04]  /*0110*/  IMAD.WIDE.U32 R4, R3, UR7, R4 ;  /* 0x0000000703047c25 */ /* 0x000fc8000f8e0004 */
[----:B------:R-:W-:Y:S01]  /*0120*/  IMAD R7, R7, UR7, R5 ;  /* 0x0000000707077c24 */ /* 0x000fe2000f8e0205 */
[----:B0-----:R-:W-:-:S04]  /*0130*/  LEA R2, P0, R4, UR8, 0x2 ;  /* 0x0000000804027c11 */ /* 0x001fc8000f8010ff */
[----:B------:R-:W-:Y:S02]  /*0140*/  LEA.HI.X R3, R4, UR9, R7, 0x2, P0 ;  /* 0x0000000904037c11 */ /* 0x000fe400080f1407 */
[----:B------:R-:W0:Y:S03]  /*0150*/  LDC.64 R6, c[0x0][0x390] ;  /* 0x0000e400ff067b82 */ /* 0x000e260000000a00 */
[----:B-1----:R-:W0:Y:S02]  /*0160*/  LDG.E R5, desc[UR4][R2.64] ;  /* 0x0000000402057981 */ /* 0x002e24000c1e1900 */
[----:B0-----:R-:W-:-:S05]  /*0170*/  FFMA R5, R5, R7, R6 ;  /* 0x0000000705057223 */ /* 0x001fca0000000006 */
[----:B------:R-:W-:Y:S01]  /*0180*/  STG.E desc[UR4][R2.64], R5 ;  /* 0x0000000502007986 */ /* 0x000fe2000c101904 */
[----:B------:R-:W-:Y:S05]  /*0190*/  EXIT ;  /* 0x000000000000794d */ /* 0x000fea0003800000 */
.L_x_2:
        /* <DEDUP_REMOVED lines=14> */
.L_x_105:


//--------------------- .text._ZN15astroaccelerate18Global_ReplacementEPfPdS1_S1_S1_S1_S1_S1_PiiiS0_yP24curandStatePhilox4_32_10 --------------------------
	.section	.text._ZN15astroaccelerate18Global_ReplacementEPfPdS1_S1_S1_S1_S1_S1_PiiiS0_yP24curandStatePhilox4_32_10,"ax",@progbits
	.align	128
.text._ZN15astroaccelerate18Global_ReplacementEPfPdS1_S1_S1_S1_S1_S1_PiiiS0_yP24curandStatePhilox4_32_10:
        .type           _ZN15astroaccelerate18Global_ReplacementEPfPdS1_S1_S1_S1_S1_S1_PiiiS0_yP24curandStatePhilox4_32_10,@function
        .size           _ZN15astroaccelerate18Global_ReplacementEPfPdS1_S1_S1_S1_S1_S1_PiiiS0_yP24curandStatePhilox4_32_10,(.L_x_106 - _ZN15astroaccelerate18Global_ReplacementEPfPdS1_S1_S1_S1_S1_S1_PiiiS0_yP24curandStatePhilox4_32_10)
        .other          _ZN15astroaccelerate18Global_ReplacementEPfPdS1_S1_S1_S1_S1_S1_PiiiS0_yP24curandStatePhilox4_32_10,@"STO_CUDA_ENTRY STV_DEFAULT"
_ZN15astroaccelerate18Global_ReplacementEPfPdS1_S1_S1_S1_S1_S1_PiiiS0_yP24curandStatePhilox4_32_10:
        /* <DEDUP_REMOVED lines=13> */
[----:B------:R-:W0:Y:S01]  /*00d0*/  LDC.64 R4, c[0x0][0x3a8] ;  /* 0x0000ea00ff047b82 */ /* 0x000e220000000a00 */
[----:B------:R-:W0:Y:S07]  /*00e0*/  LDCU.64 UR4, c[0x0][0x358] ;  /* 0x00006b00ff0477ac */ /* 0x000e2e0008000a00 */
[----:B------:R-:W1:Y:S01]  /*00f0*/  LDC.64 R2, c[0x0][0x390] ;  /* 0x0000e400ff027b82 */ /* 0x000e620000000a00 */
[----:B0-----:R-:W2:Y:S07]  /*0100*/  LDG.E.64 R4, desc[UR4][R4.64] ;  /* 0x0000000404047981 */ /* 0x001eae000c1e1b00 */
[----:B------:R-:W0:Y:S01]  /*0110*/  LDC.64 R8, c[0x0][0x3a0] ;  /* 0x0000e800ff087b82 */ /* 0x000e220000000a00 */
[----:B-1----:R-:W-:-:S06]  /*0120*/  IMAD.WIDE R2, R0, 0x8, R2 ;  /* 0x0000000800027825 */ /* 0x002fcc00078e0202 */
[----:B------:R-:W3:Y:S04]  /*0130*/  LDG.E.64 R2, desc[UR4][R2.64] ;  /* 0x0000000402027981 */ /* 0x000ee8000c1e1b00 */
[----:B0-----:R-:W3:Y:S01]  /*0140*/  LDG.E.64 R8, desc[UR4][R8.64] ;  /* 0x0000000408087981 */ /* 0x001ee2000c1e1b00 */
[----:B------:R-:W-:Y:S01]  /*0150*/  IMAD.MOV.U32 R10, RZ, RZ, 0x1 ;  /* 0x00000001ff0a7424 */ /* 0x000fe200078e00ff */
[----:B------:R-:W-:Y:S01]  /*0160*/  BSSY.RECONVERGENT B0, `(.L_x_3) ;  /* 0x0000016000007945 */ /* 0x000fe20003800200 */
[----:B--2---:R-:W0:Y:S04]  /*0170*/  MUFU.RCP64H R11, R5 ;  /* 0x00000005000b7308 */ /* 0x004e280000001800 */
[----:B0-----:R-:W-:-:S08]  /*0180*/  DFMA R12, -R4, R10, 1 ;  /* 0x3ff00000040c742b */ /* 0x001fd0000000010a */
[----:B------:R-:W-:-:S08]  /*0190*/  DFMA R12, R12, R12, R12 ;  /* 0x0000000c0c0c722b */ /* 0x000fd0000000000c */
[----:B------:R-:W-:-:S08]  /*01a0*/  DFMA R12, R10, R12, R10 ;  /* 0x0000000c0a0c722b */ /* 0x000fd0000000000a */
[----:B------:R-:W-:Y:S02]  /*01b0*/  DFMA R14, -R4, R12, 1 ;  /* 0x3ff00000040e742b */ /* 0x000fe4000000010c */
[----:B---3--:R-:W-:-:S06]  /*01c0*/  DADD R10, R2, -R8 ;  /* 0x00000000020a7229 */ /* 0x008fcc0000000808 */
[----:B------:R-:W-:-:S08]  /*01d0*/  DFMA R14, R12, R14, R12 ;  /* 0x0000000e0c0e722b */ /* 0x000fd0000000000c */
[----:B------:R-:W-:-:S08]  /*01e0*/  DMUL R12, R10, R14 ;  /* 0x0000000e0a0c7228 */ /* 0x000fd00000000000 */
[----:B------:R-:W-:-:S08]  /*01f0*/  DFMA R8, -R4, R12, R10 ;  /* 0x0000000c0408722b */ /* 0x000fd0000000010a */
[----:B------:R-:W-:Y:S01]  /*0200*/  DFMA R2, R14, R8, R12 ;  /* 0x000000080e02722b */ /* 0x000fe2000000000c */
[----:B------:R-:W-:-:S09]  /*0210*/  FSETP.GEU.AND P1, PT, |R11|, 6.5827683646048100446e-37, PT ;  /* 0x036000000b00780b */ /* 0x000fd20003f2e200 */
[----:B------:R-:W-:-:S05]  /*0220*/  FFMA R8, RZ, R5, R3 ;  /* 0x00000005ff087223 */ /* 0x000fca0000000003 */
[----:B------:R-:W-:Y:S02]  /*0230*/  FSETP.GT.AND P0, PT, |R8|, 1.469367938527859385e-39, PT ;  /* 0x001000000800780b */ /* 0x000fe40003f04200 */
[----:B------:R-:W-:-:S11]  /*0240*/  SHF.R.S32.HI R14, RZ, 0x1f, R0 ;  /* 0x0000001fff0e7819 */ /* 0x000fd60000011400 */
[----:B------:R-:W-:Y:S05]  /*0250*/  @P0 BRA P1, `(.L_x_4) ;  /* 0x0000000000180947 */ /* 0x000fea0000800000 */
[----:B------:R-:W-:Y:S01]  /*0260*/  IMAD.MOV.U32 R8, RZ, RZ, R4 ;  /* 0x000000ffff087224 */ /* 0x000fe200078e0004 */
[----:B------:R-:W-:Y:S01]  /*0270*/  MOV R18, 0x2a0 ;  /* 0x000002a000127802 */ /* 0x000fe20000000f00 */
[----:B------:R-:W-:-:S07]  /*0280*/  IMAD.MOV.U32 R9, RZ, RZ, R5 ;  /* 0x000000ffff097224 */ /* 0x000fce00078e0005 */
[----:B------:R-:W-:Y:S05]  /*0290*/  CALL.REL.NOINC `($__internal_0_$__cuda_sm20_div_rn_f64_full) ;  /* 0x0000000800fc7944 */ /* 0x000fea0003c00000 */
[----:B------:R-:W-:Y:S02]  /*02a0*/  IMAD.MOV.U32 R2, RZ, RZ, R4 ;  /* 0x000000ffff027224 */ /* 0x000fe400078e0004 */
[----:B------:R-:W-:-:S07]  /*02b0*/  IMAD.MOV.U32 R3, RZ, RZ, R5 ;  /* 0x000000ffff037224 */ /* 0x000fce00078e0005 */
.L_x_4:
[----:B------:R-:W-:Y:S05]  /*02c0*/  BSYNC.RECONVERGENT B0 ;  /* 0x0000000000007941 */ /* 0x000fea0003800200 */
.L_x_3:
[----:B------:R-:W0:Y:S08]  /*02d0*/  LDC.64 R8, c[0x0][0x3b8] ;  /* 0x0000ee00ff087b82 */ /* 0x000e300000000a00 */
        /* <DEDUP_REMOVED lines=20> */
[----:B------:R-:W-:-:S13]  /*0420*/  FSETP.GT.AND P0, PT, |R10|, 1.469367938527859385e-39, PT ;  /* 0x001000000a00780b */ /* 0x000fda0003f04200 */
[----:B------:R-:W-:Y:S05]  /*0430*/  @P0 BRA P1, `(.L_x_6) ;  /* 0x0000000000100947 */ /* 0x000fea0000800000 */
[----:B------:R-:W-:Y:S01]  /*0440*/  MOV R10, R12 ;  /* 0x0000000c000a7202 */ /* 0x000fe20000000f00 */
[----:B------:R-:W-:Y:S01]  /*0450*/  IMAD.MOV.U32 R11, RZ, RZ, R13 ;  /* 0x000000ffff0b7224 */ /* 0x000fe200078e000d */
[----:B------:R-:W-:-:S07]  /*0460*/  MOV R18, 0x480 ;  /* 0x0000048000127802 */ /* 0x000fce0000000f00 */
[----:B------:R-:W-:Y:S05]  /*0470*/  CALL.REL.NOINC `($__internal_0_$__cuda_sm20_div_rn_f64_full) ;  /* 0x0000000800847944 */ /* 0x000fea0003c00000 */
.L_x_6:
[----:B------:R-:W-:Y:S05]  /*0480*/  BSYNC.RECONVERGENT B0 ;  /* 0x0000000000007941 */ /* 0x000fea0003800200 */
.L_x_5:
[----:B------:R-:W0:Y:S02]  /*0490*/  LDC.64 R8, c[0x0][0x388] ;  /* 0x0000e200ff087b82 */ /* 0x000e240000000a00 */
[----:B0-----:R-:W2:Y:S02]  /*04a0*/  LDG.E.64 R8, desc[UR4][R8.64] ;  /* 0x0000000408087981 */ /* 0x001ea4000c1e1b00 */
[----:B--2---:R-:W-:-:S06]  /*04b0*/  DSETP.GT.AND P0, PT, |R4|, R8, PT ;  /* 0x000000080400722a */ /* 0x004fcc0003f04200 */
[----:B------:R-:W-:-:S14]  /*04c0*/  DSETP.LEU.OR P0, PT, |R2|, R8, !P0 ;  /* 0x000000080200722a */ /* 0x000fdc000470b600 */
[----:B------:R-:W-:Y:S05]  /*04d0*/  @P0 EXIT ;  /* 0x000000000000094d */ /* 0x000fea0003800000 */
[----:B------:R-:W0:Y:S02]  /*04e0*/  LDCU.64 UR6, c[0x0][0x3e0] ;  /* 0x00007c00ff0677ac */ /* 0x000e240008000a00 */
[----:B0-----:R-:W-:-:S04]  /*04f0*/  LEA R2, P0, R0, UR6, 0x6 ;  /* 0x0000000600027c11 */ /* 0x001fc8000f8030ff */
[----:B------:R-:W-:-:S05]  /*0500*/  LEA.HI.X R3, R0, UR7, R14, 0x6, P0 ;  /* 0x0000000700037c11 */ /* 0x000fca00080f340e */
[----:B------:R-:W2:Y:S01]  /*0510*/  LDG.E R4, desc[UR4][R2.64+0x28] ;  /* 0x0000280402047981 */ /* 0x000ea2000c1e1900 */
[----:B------:R-:W-:Y:S01]  /*0520*/  BSSY.RECONVERGENT B0, `(.L_x_7) ;  /* 0x0000012000007945 */ /* 0x000fe20003800200 */
[C---:B--2---:R-:W-:Y:S01]  /*0530*/  VIADD R9, R4.reuse, 0x1 ;  /* 0x0000000104097836 */ /* 0x044fe20000000000 */
[----:B------:R-:W-:-:S04]  /*0540*/  ISETP.NE.AND P0, PT, R4, 0x1, PT ;  /* 0x000000010400780c */ /* 0x000fc80003f05270 */
[----:B------:R0:W-:Y:S09]  /*0550*/  STG.E desc[UR4][R2.64+0x28], R9 ;  /* 0x0000280902007986 */ /* 0x0001f2000c101904 */
[----:B------:R-:W-:Y:S05]  /*0560*/  @!P0 BRA `(.L_x_8) ;  /* 0x0000000000308947 */ /* 0x000fea0003800000 */
[----:B------:R-:W-:-:S05]  /*0570*/  IMAD.MOV.U32 R5, RZ, RZ, -0x2 ;  /* 0xfffffffeff057424 */ /* 0x000fca00078e00ff */
[----:B------:R-:W-:-:S05]  /*0580*/  VIADDMNMX.U32 R4, R4, R5, 0x2, PT ;  /* 0x0000000204047446 */ /* 0x000fca0003800005 */
[----:B------:R-:W-:-:S04]  /*0590*/  IMAD.SHL.U32 R8, R4, 0x4, RZ ;  /* 0x0000000404087824 */ /* 0x000fc800078e00ff */
[----:B------:R-:W1:Y:S02]  /*05a0*/  LDC R4, c[0x2][R8] ;  /* 0x0080000008047b82 */ /* 0x000e640000000800 */
[----:B-1----:R-:W-:-:S04]  /*05b0*/  SHF.R.S32.HI R5, RZ, 0x1f, R4 ;  /* 0x0000001fff057819 */ /* 0x002fc80000011404 */
.L_x_100:
[----:B------:R-:W-:Y:S05]  /*05c0*/  BRX R4 -0x5d0                                                                                                            (*"BRANCH_TARGETS .L_x_101,.L_x_102,.L_x_103"*) ;  /* 0xfffffff8048c7949 */ /* 0x000fea000383ffff */
.L_x_103:
[----:B------:R4:W5:Y:S01]  /*05d0*/  LDG.E R4, desc[UR4][R2.64+0x10] ;  /* 0x0000100402047981 */ /* 0x000962000c1e1900 */
[----:B------:R-:W-:Y:S05]  /*05e0*/  BRA `(.L_x_9) ;  /* 0x0000000000147947 */ /* 0x000fea0003800000 */
.L_x_101:
[----:B------:R2:W5:Y:S01]  /*05f0*/  LDG.E R4, desc[UR4][R2.64+0x18] ;  /* 0x0000180402047981 */ /* 0x000562000c1e1900 */
[----:B------:R-:W-:Y:S05]  /*0600*/  BRA `(.L_x_9) ;  /* 0x00000000000c7947 */ /* 0x000fea0003800000 */
.L_x_102:
[----:B------:R3:W5:Y:S01]  /*0610*/  LDG.E R4, desc[UR4][R2.64+0x1c] ;  /* 0x00001c0402047981 */ /* 0x000762000c1e1900 */
[----:B------:R-:W-:Y:S05]  /*0620*/  BRA `(.L_x_9) ;  /* 0x0000000000047947 */ /* 0x000fea0003800000 */
.L_x_8:
[----:B------:R1:W5:Y:S02]  /*0630*/  LDG.E R4, desc[UR4][R2.64+0x14] ;  /* 0x0000140402047981 */ /* 0x000364000c1e1900 */
.L_x_9:
[----:B------:R-:W-:Y:S05]  /*0640*/  BSYNC.RECONVERGENT B0 ;  /* 0x0000000000007941 */ /* 0x000fea0003800200 */
.L_x_7:
[----:B------:R-:W-:Y:S01]  /*0650*/  ISETP.NE.AND P0, PT, R9, 0x4, PT ;  /* 0x000000040900780c */ /* 0x000fe20003f05270 */
[----:B------:R-:W-:-:S12]  /*0660*/  BSSY.RECONVERGENT B0, `(.L_x_10) ;  /* 0x000005a000007945 */ /* 0x000fd80003800200 */
[----:B------:R-:W-:Y:S05]  /*0670*/  @P0 BRA `(.L_x_11) ;  /* 0x0000000400600947 */ /* 0x000fea0003800000 */
[----:B------:R-:W2:Y:S01]  /*0680*/  LDG.E R5, desc[UR4][R2.64] ;  /* 0x0000000402057981 */ /* 0x000ea2000c1e1900 */
[----:B------:R-:W-:Y:S01]  /*0690*/  BSSY.RECONVERGENT B1, `(.L_x_12) ;  /* 0x0000014000017945 */ /* 0x000fe20003800200 */
[----:B--2---:R-:W-:-:S05]  /*06a0*/  VIADD R11, R5, 0x1 ;  /* 0x00000001050b7836 */ /* 0x004fca0000000000 */
[----:B------:R2:W-:Y:S01]  /*06b0*/  STG.E desc[UR4][R2.64], R11 ;  /* 0x0000000b02007986 */ /* 0x0005e2000c101904 */
[----:B------:R-:W-:-:S13]  /*06c0*/  ISETP.NE.AND P0, PT, R11, RZ, PT ;  /* 0x000000ff0b00720c */ /* 0x000fda0003f05270 */
[----:B--2---:R-:W-:Y:S05]  /*06d0*/  @!P0 BRA `(.L_x_13) ;  /* 0x0000000000088947 */ /* 0x004fea0003800000 */
[----:B------:R2:W5:Y:S01]  /*06e0*/  LDG.E R13, desc[UR4][R2.64+0x4] ;  /* 0x00000404020d7981 */ /* 0x000562000c1e1900 */
[----:B------:R-:W-:Y:S05]  /*06f0*/  BRA `(.L_x_14) ;  /* 0x0000000000347947 */ /* 0x000fea0003800000 */
.L_x_13:
[----:B------:R-:W2:Y:S02]  /*0700*/  LDG.E R13, desc[UR4][R2.64+0x4] ;  /* 0x00000404020d7981 */ /* 0x000ea4000c1e1900 */
[----:B--2---:R-:W-:-:S05]  /*0710*/  VIADD R13, R13, 0x1 ;  /* 0x000000010d0d7836 */ /* 0x004fca0000000000 */
[----:B------:R2:W-:Y:S01]  /*0720*/  STG.E desc[UR4][R2.64+0x4], R13 ;  /* 0x0000040d02007986 */ /* 0x0005e2000c101904 */
[----:B------:R-:W-:-:S13]  /*0730*/  ISETP.NE.AND P0, PT, R13, RZ, PT ;  /* 0x000000ff0d00720c */ /* 0x000fda0003f05270 */
[----:B--2---:R-:W-:Y:S05]  /*0740*/  @P0 BRA `(.L_x_14) ;  /* 0x0000000000200947 */ /* 0x004fea0003800000 */
[----:B------:R-:W0:Y:S02]  /*0750*/  LDG.E R8, desc[UR4][R2.64+0x8] ;  /* 0x0000080402087981 */ /* 0x000e24000c1e1900 */
[----:B0-----:R-:W-:-:S04]  /*0760*/  IADD3 R9, PT, PT, R8, 0x1, RZ ;  /* 0x0000000108097810 */ /* 0x001fc80007ffe0ff */
[----:B------:R-:W-:-:S13]  /*0770*/  ISETP.NE.AND P0, PT, R9, RZ, PT ;  /* 0x000000ff0900720c */ /* 0x000fda0003f05270 */
[----:B------:R-:W2:Y:S01]  /*0780*/  @!P0 LDG.E R8, desc[UR4][R2.64+0xc] ;  /* 0x00000c0402088981 */ /* 0x000ea2000c1e1900 */
[----:B------:R-:W-:-:S03]  /*0790*/  IMAD.MOV.U32 R13, RZ, RZ, RZ ;  /* 0x000000ffff0d7224 */ /* 0x000fc600078e00ff */
[----:B------:R0:W-:Y:S01]  /*07a0*/  STG.E desc[UR4][R2.64+0x8], R9 ;  /* 0x0000080902007986 */ /* 0x0001e2000c101904 */
[----:B--2---:R-:W-:-:S05]  /*07b0*/  @!P0 VIADD R15, R8, 0x1 ;  /* 0x00000001080f8836 */ /* 0x004fca0000000000 */
[----:B------:R0:W-:Y:S02]  /*07c0*/  @!P0 STG.E desc[UR4][R2.64+0xc], R15 ;  /* 0x00000c0f02008986 */ /* 0x0001e4000c101904 */
.L_x_14:
[----:B------:R-:W-:Y:S05]  /*07d0*/  BSYNC.RECONVERGENT B1 ;  /* 0x0000000000017941 */ /* 0x000fea0003800200 */
.L_x_12:
[----:B------:R-:W2:Y:S04]  /*07e0*/  LDG.E.64 R16, desc[UR4][R2.64+0x8] ;  /* 0x0000080402107981 */ /* 0x000ea8000c1e1b00 */
[----:B0-----:R-:W3:Y:S01]  /*07f0*/  LDG.E.64 R8, desc[UR4][R2.64+0x20] ;  /* 0x0000200402087981 */ /* 0x001ee2000c1e1b00 */
[----:B------:R-:W-:-:S03]  /*0800*/  IMAD.HI.U32 R12, R11, -0x2daee0ad, RZ ;  /* 0xd2511f530b0c7827 */ /* 0x000fc600078e00ff */
[----:B------:R0:W-:Y:S01]  /*0810*/  STG.E desc[UR4][R2.64+0x28], RZ ;  /* 0x000028ff02007986 */ /* 0x0001e2000c101904 */
[----:B------:R-:W-:-:S04]  /*0820*/  IMAD.MOV.U32 R18, RZ, RZ, -0x2daee0ad ;  /* 0xd2511f53ff127424 */ /* 0x000fc800078e00ff */
[----:B------:R-:W-:Y:S02]  /*0830*/  IMAD R5, R5, R18, -0x2daee0ad ;  /* 0xd2511f5305057424 */ /* 0x000fe400078e0212 */
[----:B--2---:R-:W-:Y:S01]  /*0840*/  IMAD.WIDE.U32 R10, R16, -0x326172a9, RZ ;  /* 0xcd9e8d57100a7825 */ /* 0x004fe200078e00ff */
[----:B---3--:R-:W-:-:S03]  /*0850*/  LOP3.LUT R12, R9, R17, R12, 0x96, !PT ;  /* 0x00000011090c7212 */ /* 0x008fc600078e960c */
[----:B------:R-:W-:Y:S01]  /*0860*/  VIADD R15, R9, 0xbb67ae85 ;  /* 0xbb67ae85090f7836 */ /* 0x000fe20000000000 */
[C---:B-----5:R-:W-:Y:S01]  /*0870*/  LOP3.LUT R16, R8.reuse, R11, R13, 0x96, !PT ;  /* 0x0000000b08107212 */ /* 0x060fe200078e960d */
[----:B------:R-:W-:Y:S02]  /*0880*/  VIADD R11, R8, 0x9e3779b9 ;  /* 0x9e3779b9080b7836 */ /* 0x000fe40000000000 */
[----:B------:R-:W-:-:S04]  /*0890*/  IMAD.WIDE.U32 R12, R12, -0x326172a9, RZ ;  /* 0xcd9e8d570c0c7825 */ /* 0x000fc800078e00ff */
[----:B------:R-:W-:Y:S01]  /*08a0*/  IMAD.WIDE.U32 R16, R16, -0x2daee0ad, RZ ;  /* 0xd2511f5310107825 */ /* 0x000fe200078e00ff */
[----:B------:R-:W-:Y:S02]  /*08b0*/  LOP3.LUT R11, R11, R10, R13, 0x96, !PT ;  /* 0x0000000a0b0b7212 */ /* 0x000fe400078e960d */
[----:B------:R-:W-:Y:S02]  /*08c0*/  IADD3 R13, PT, PT, R9, 0x76cf5d0a, RZ ;  /* 0x76cf5d0a090d7810 */ /* 0x000fe40007ffe0ff */
[----:B------:R-:W-:Y:S01]  /*08d0*/  LOP3.LUT R5, R15, R17, R5, 0x96, !PT ;  /* 0x000000110f057212 */ /* 0x000fe200078e9605 */
[----:B------:R-:W-:-:S04]  /*08e0*/  IMAD.WIDE.U32 R10, R11, -0x2daee0ad, RZ ;  /* 0xd2511f530b0a7825 */ /* 0x000fc800078e00ff */
[----:B------:R-:W-:Y:S01]  /*08f0*/  IMAD.WIDE.U32 R18, R5, -0x326172a9, RZ ;  /* 0xcd9e8d5705127825 */ /* 0x000fe200078e00ff */
[----:B------:R-:W-:-:S03]  /*0900*/  LOP3.LUT R13, R11, R13, R16, 0x96, !PT ;  /* 0x0000000d0b0d7212 */ /* 0x000fc600078e9610 */
[C---:B------:R-:W-:Y:S02]  /*0910*/  VIADD R5, R8.reuse, 0x3c6ef372 ;  /* 0x3c6ef37208057836 */ /* 0x040fe40000000000 */
[----:B------:R-:W-:-:S03]  /*0920*/  VIADD R11, R8, 0xdaa66d2b ;  /* 0xdaa66d2b080b7836 */ /* 0x000fc60000000000 */
        /* <DEDUP_REMOVED lines=9> */
[----:B------:R-:W-:Y:S02]  /*09c0*/  LOP3.LUT R13, R11, R16, R13, 0x96, !PT ;  /* 0x000000100b0d7212 */ /* 0x000fe400078e960d */
[C---:B------:R-:W-:Y:S01]  /*09d0*/  IADD3 R11, PT, PT, R8.reuse, 0x1715609d, RZ ;  /* 0x1715609d080b7810 */ /* 0x040fe20007ffe0ff */
[----:B------:R-:W-:-:S05]  /*09e0*/  VIADD R5, R8, 0x78dde6e4 ;  /* 0x78dde6e408057836 */ /* 0x000fca0000000000 */
        /* <DEDUP_REMOVED lines=16> */
[C---:B------:R-:W-:Y:S01]  /*0af0*/  IADD3 R13, PT, PT, R9.reuse, -0x24c28bd8, RZ ;  /* 0xdb3d7428090d7810 */ /* 0x040fe20007ffe0ff */
[----:B------:R-:W-:-:S05]  /*0b00*/  VIADD R5, R9, 0x1fd5c5a3 ;  /* 0x1fd5c5a309057836 */ /* 0x000fca0000000000 */
[----:B------:R-:W-:Y:S01]  /*0b10*/  LOP3.LUT R5, R17, R10, R5, 0x96, !PT ;  /* 0x0000000a11057212 */ /* 0x000fe200078e9605 */
[----:B------:R-:W-:-:S04]  /*0b20*/  IMAD.WIDE.U32 R10, R11, -0x2daee0ad, RZ ;  /* 0xd2511f530b0a7825 */ /* 0x000fc800078e00ff */
[----:B------:R-:W-:Y:S01]  /*0b30*/  IMAD.WIDE.U32 R18, R5, -0x326172a9, RZ ;  /* 0xcd9e8d5705127825 */ /* 0x000fe200078e00ff */
[----:B------:R-:W-:-:S03]  /*0b40*/  LOP3.LUT R16, R11, R16, R13, 0x96, !PT ;  /* 0x000000100b107212 */ /* 0x000fc600078e960d */
[----:B------:R-:W-:Y:S02]  /*0b50*/  VIADD R5, R8, 0xf1bbcdc8 ;  /* 0xf1bbcdc808057836 */ /* 0x000fe40000000000 */
[----:B------:R-:W-:Y:S02]  /*0b60*/  VIADD R11, R9, 0x96a522ad ;  /* 0x96a522ad090b7836 */ /* 0x000fe40000000000 */
[----:B------:R-:W-:Y:S01]  /*0b70*/  IMAD.WIDE.U32 R16, R16, -0x326172a9, RZ ;  /* 0xcd9e8d5710107825 */ /* 0x000fe200078e00ff */
[----:B------:R-:W-:-:S03]  /*0b80*/  LOP3.LUT R12, R19, R12, R5, 0x96, !PT ;  /* 0x0000000c130c7212 */ /* 0x000fc600078e9605 */
[----:B------:R-:W-:Y:S02]  /*0b90*/  VIADD R5, R8, 0x8ff34781 ;  /* 0x8ff3478108057836 */ /* 0x000fe40000000000 */
[----:B------:R-:W-:-:S03]  /*0ba0*/  IMAD.WIDE.U32 R12, R12, -0x2daee0ad, RZ ;  /* 0xd2511f530c0c7825 */ /* 0x000fc600078e00ff */
[----:B------:R-:W-:Y:S01]  /*0bb0*/  LOP3.LUT R8, R17, R18, R5, 0x96, !PT ;  /* 0x0000001211087212 */ /* 0x000fe200078e9605 */
[----:B------:R-:W-:Y:S01]  /*0bc0*/  IMAD.MOV.U32 R9, RZ, RZ, R16 ;  /* 0x000000ffff097224 */ /* 0x000fe200078e0010 */
[----:B------:R-:W-:Y:S01]  /*0bd0*/  LOP3.LUT R10, R13, R10, R11, 0x96, !PT ;  /* 0x0000000a0d0a7212 */ /* 0x000fe200078e960b */
[----:B------:R-:W-:-:S05]  /*0be0*/  IMAD.MOV.U32 R11, RZ, RZ, R12 ;  /* 0x000000ffff0b7224 */ /* 0x000fca00078e000c */
[----:B------:R0:W-:Y:S02]  /*0bf0*/  STG.E.128 desc[UR4][R2.64+0x10], R8 ;  /* 0x0000100802007986 */ /* 0x0001e4000c101d04 */
.L_x_11:
[----:B------:R-:W-:Y:S05]  /*0c00*/  BSYNC.RECONVERGENT B0 ;  /* 0x0000000000007941 */ /* 0x000fea0003800200 */
.L_x_10:
[----:B01234-:R-:W0:Y:S01]  /*0c10*/  LDC.64 R2, c[0x0][0x3c8] ;  /* 0x0000f200ff027b82 */ /* 0x01fe220000000a00 */
[----:B------:R-:W-:Y:S01]  /*0c20*/  HFMA2 R9, -RZ, RZ, 0.1171875, 0 ;  /* 0x2f800000ff097431 */ /* 0x000fe200000001ff */
[----:B-----5:R-:W-:Y:S01]  /*0c30*/  I2FP.F32.U32 R4, R4 ;  /* 0x0000000400047245 */ /* 0x020fe20000201000 */
[----:B------:R-:W1:Y:S04]  /*0c40*/  LDCU.64 UR6, c[0x0][0x380] ;  /* 0x00007000ff0677ac */ /* 0x000e680008000a00 */
[----:B------:R-:W-:Y:S01]  /*0c50*/  FFMA R4, R4, R9, 1.1641532182693481445e-10 ;  /* 0x2f00000004047423 */ /* 0x000fe20000000009 */
[----:B0-----:R-:W-:Y:S02]  /*0c60*/  IABS R5, R3 ;  /* 0x0000000300057213 */ /* 0x001fe40000000000 */
[----:B------:R-:W-:-:S02]  /*0c70*/  I2FP.F32.S32 R7, R2 ;  /* 0x0000000200077245 */ /* 0x000fc40000201400 */
[----:B------:R-:W0:Y:S03]  /*0c80*/  I2F.RP R10, R5 ;  /* 0x00000005000a7306 */ /* 0x000e260000209400 */
[----:B------:R-:W-:-:S05]  /*0c90*/  FMUL R4, R4, R7 ;  /* 0x0000000704047220 */ /* 0x000fca0000400000 */
[----:B------:R-:W2:Y:S08]  /*0ca0*/  F2I.TRUNC.NTZ R7, R4 ;  /* 0x0000000400077305 */ /* 0x000eb0000020f100 */
[----:B0-----:R-:W0:Y:S01]  /*0cb0*/  MUFU.RCP R10, R10 ;  /* 0x0000000a000a7308 */ /* 0x001e220000001000 */
[----:B--2---:R-:W-:-:S05]  /*0cc0*/  IMAD.IADD R7, R6, 0x1, R7 ;  /* 0x0000000106077824 */ /* 0x004fca00078e0207 */
[----:B------:R-:W-:Y:S01]  /*0cd0*/  ISETP.GE.AND P2, PT, R7, RZ, PT ;  /* 0x000000ff0700720c */ /* 0x000fe20003f46270 */
[----:B0-----:R-:W-:-:S04]  /*0ce0*/  VIADD R8, R10, 0xffffffe ;  /* 0x0ffffffe0a087836 */ /* 0x001fc80000000000 */
[----:B------:R0:W2:Y:S02]  /*0cf0*/  F2I.FTZ.U32.TRUNC.NTZ R9, R8 ;  /* 0x0000000800097305 */ /* 0x0000a4000021f000 */
[----:B0-----:R-:W-:Y:S02]  /*0d00*/  IMAD.MOV.U32 R8, RZ, RZ, RZ ;  /* 0x000000ffff087224 */ /* 0x001fe400078e00ff */
[----:B--2---:R-:W-:-:S04]  /*0d10*/  IMAD.MOV R2, RZ, RZ, -R9 ;  /* 0x000000ffff027224 */ /* 0x004fc800078e0a09 */
[----:B------:R-:W-:Y:S01]  /*0d20*/  IMAD R11, R2, R5, RZ ;  /* 0x00000005020b7224 */ /* 0x000fe200078e02ff */
[----:B------:R-:W-:-:S03]  /*0d30*/  IABS R2, R7 ;  /* 0x0000000700027213 */ /* 0x000fc60000000000 */
[----:B------:R-:W-:-:S06]  /*0d40*/  IMAD.HI.U32 R9, R9, R11, R8 ;  /* 0x0000000b09097227 */ /* 0x000fcc00078e0008 */
[----:B------:R-:W-:-:S04]  /*0d50*/  IMAD.HI.U32 R9, R9, R2, RZ ;  /* 0x0000000209097227 */ /* 0x000fc800078e00ff */
[----:B------:R-:W-:-:S04]  /*0d60*/  IMAD.MOV R9, RZ, RZ, -R9 ;  /* 0x000000ffff097224 */ /* 0x000fc800078e0a09 */
[C---:B------:R-:W-:Y:S02]  /*0d70*/  IMAD R2, R5.reuse, R9, R2 ;  /* 0x0000000905027224 */ /* 0x040fe400078e0202 */
[----:B------:R-:W0:Y:S03]  /*0d80*/  LDC.64 R8, c[0x0][0x3d0] ;  /* 0x0000f400ff087b82 */ /* 0x000e260000000a00 */
[----:B------:R-:W-:-:S13]  /*0d90*/  ISETP.GT.U32.AND P0, PT, R5, R2, PT ;  /* 0x000000020500720c */ /* 0x000fda0003f04070 */
[----:B------:R-:W-:Y:S02]  /*0da0*/  @!P0 IADD3 R2, PT, PT, R2, -R5, RZ ;  /* 0x8000000502028210 */ /* 0x000fe40007ffe0ff */
[----:B------:R-:W-:Y:S02]  /*0db0*/  ISETP.NE.AND P0, PT, R3, RZ, PT ;  /* 0x000000ff0300720c */ /* 0x000fe40003f05270 */
[----:B------:R-:W-:-:S13]  /*0dc0*/  ISETP.GT.U32.AND P1, PT, R5, R2, PT ;  /* 0x000000020500720c */ /* 0x000fda0003f24070 */
[----:B------:R-:W-:-:S04]  /*0dd0*/  @!P1 IMAD.IADD R2, R2, 0x1, -R5 ;  /* 0x0000000102029824 */ /* 0x000fc800078e0a05 */
[----:B------:R-:W-:Y:S01]  /*0de0*/  @!P2 IMAD.MOV R2, RZ, RZ, -R2 ;  /* 0x000000ffff02a224 */ /* 0x000fe200078e0a02 */
[----:B------:R-:W-:-:S05]  /*0df0*/  @!P0 LOP3.LUT R2, RZ, R3, RZ, 0x33, !PT ;  /* 0x00000003ff028212 */ /* 0x000fca00078e33ff */
[----:B0-----:R-:W-:-:S06]  /*0e00*/  IMAD.WIDE R4, R2, 0x4, R8 ;  /* 0x0000000402047825 */ /* 0x001fcc00078e0208 */
[----:B------:R-:W2:Y:S01]  /*0e10*/  LDG.E R5, desc[UR4][R4.64] ;  /* 0x0000000404057981 */ /* 0x000ea2000c1e1900 */
[----:B------:R-:W-:Y:S02]  /*0e20*/  IMAD.MOV.U32 R7, RZ, RZ, RZ ;  /* 0x000000ffff077224 */ /* 0x000fe400078e00ff */
[----:B------:R-:W-:-:S04]  /*0e30*/  IMAD.WIDE.U32 R6, R0, R3, R6 ;  /* 0x0000000300067225 */ /* 0x000fc800078e0006 */
[----:B------:R-:W-:Y:S01]  /*0e40*/  IMAD R3, R14, R3, R7 ;  /* 0x000000030e037224 */ /* 0x000fe200078e0207 */
[----:B-1----:R-:W-:-:S04]  /*0e50*/  LEA R2, P0, R6, UR6, 0x2 ;  /* 0x0000000606027c11 */ /* 0x002fc8000f8010ff */
[----:B------:R-:W-:-:S05]  /*0e60*/  LEA.HI.X R3, R6, UR7, R3, 0x2, P0 ;  /* 0x0000000706037c11 */ /* 0x000fca00080f1403 */
[----:B--2---:R-:W-:Y:S01]  /*0e70*/  STG.E desc[UR4][R2.64], R5 ;  /* 0x0000000502007986 */ /* 0x004fe2000c101904 */
[----:B------:R-:W-:Y:S05]  /*0e80*/  EXIT ;  /* 0x000000000000794d */ /* 0x000fea0003800000 */
        .weak           $__internal_0_$__cuda_sm20_div_rn_f64_full
        .type           $__internal_0_$__cuda_sm20_div_rn_f64_full,@function
        .size           $__internal_0_$__cuda_sm20_div_rn_f64_full,(.L_x_106 - $__internal_0_$__cuda_sm20_div_rn_f64_full)
$__internal_0_$__cuda_sm20_div_rn_f64_full:
[C---:B------:R-:W-:Y:S01]  /*0e90*/  FSETP.GEU.AND P0, PT, |R9|.reuse, 1.469367938527859385e-39, PT ;  /* 0x001000000900780b */ /* 0x040fe20003f0e200 */
[----:B------:R-:W-:Y:S01]  /*0ea0*/  IMAD.MOV.U32 R20, RZ, RZ, 0x1 ;  /* 0x00000001ff147424 */ /* 0x000fe200078e00ff */
[----:B------:R-:W-:Y:S01]  /*0eb0*/  LOP3.LUT R4, R9, 0x800fffff, RZ, 0xc0, !PT ;  /* 0x800fffff09047812 */ /* 0x000fe200078ec0ff */
[----:B------:R-:W-:Y:S01]  /*0ec0*/  BSSY.RECONVERGENT B1, `(.L_x_15) ;  /* 0x0000055000017945 */ /* 0x000fe20003800200 */
[C---:B------:R-:W-:Y:S02]  /*0ed0*/  FSETP.GEU.AND P2, PT, |R11|.reuse, 1.469367938527859385e-39, PT ;  /* 0x001000000b00780b */ /* 0x040fe40003f4e200 */
[----:B------:R-:W-:Y:S01]  /*0ee0*/  LOP3.LUT R5, R4, 0x3ff00000, RZ, 0xfc, !PT ;  /* 0x3ff0000004057812 */ /* 0x000fe200078efcff */
[----:B------:R-:W-:Y:S01]  /*0ef0*/  IMAD.MOV.U32 R4, RZ, RZ, R8 ;  /* 0x000000ffff047224 */ /* 0x000fe200078e0008 */
[----:B------:R-:W-:Y:S02]  /*0f00*/  LOP3.LUT R16, R11, 0x7ff00000, RZ, 0xc0, !PT ;  /* 0x7ff000000b107812 */ /* 0x000fe400078ec0ff */
[----:B------:R-:W-:-:S03]  /*0f10*/  LOP3.LUT R17, R9, 0x7ff00000, RZ, 0xc0, !PT ;  /* 0x7ff0000009117812 */ /* 0x000fc600078ec0ff */
[----:B------:R-:W-:Y:S01]  /*0f20*/  @!P0 DMUL R4, R8, 8.98846567431157953865e+307 ;  /* 0x7fe0000008048828 */ /* 0x000fe20000000000 */
[C---:B------:R-:W-:Y:S01]  /*0f30*/  ISETP.GE.U32.AND P1, PT, R16.reuse, R17, PT ;  /* 0x000000111000720c */ /* 0x040fe20003f26070 */
[----:B------:R-:W-:Y:S02]  /*0f40*/  IMAD.MOV.U32 R26, RZ, RZ, R17 ;  /* 0x000000ffff1a7224 */ /* 0x000fe400078e0011 */
[----:B------:R-:W-:Y:S01]  /*0f50*/  @!P2 LOP3.LUT R15, R9, 0x7ff00000, RZ, 0xc0, !PT ;  /* 0x7ff00000090fa812 */ /* 0x000fe200078ec0ff */
[----:B------:R-:W-:Y:S01]  /*0f60*/  @!P2 IMAD.MOV.U32 R24, RZ, RZ, RZ ;  /* 0x000000ffff18a224 */ /* 0x000fe200078e00ff */
[----:B------:R-:W0:Y:S02]  /*0f70*/  MUFU.RCP64H R21, R5 ;  /* 0x0000000500157308 */ /* 0x000e240000001800 */
[----:B------:R-:W-:Y:S02]  /*0f80*/  @!P2 ISETP.GE.U32.AND P3, PT, R16, R15, PT ;  /* 0x0000000f1000a20c */ /* 0x000fe40003f66070 */
[----:B------:R-:W-:-:S02]  /*0f90*/  MOV R15, 0x1ca00000 ;  /* 0x1ca00000000f7802 */ /* 0x000fc40000000f00 */
[----:B------:R-:W-:Y:S02]  /*0fa0*/  @!P0 LOP3.LUT R26, R5, 0x7ff00000, RZ, 0xc0, !PT ;  /* 0x7ff00000051a8812 */ /* 0x000fe400078ec0ff */
[----:B------:R-:W-:-:S04]  /*0fb0*/  @!P2 SEL R19, R15, 0x63400000, !P3 ;  /* 0x634000000f13a807 */ /* 0x000fc80005800000 */
[----:B------:R-:W-:-:S04]  /*0fc0*/  @!P2 LOP3.LUT R19, R19, 0x80000000, R11, 0xf8, !PT ;  /* 0x800000001313a812 */ /* 0x000fc800078ef80b */
[----:B------:R-:W-:Y:S01]  /*0fd0*/  @!P2 LOP3.LUT R25, R19, 0x100000, RZ, 0xfc, !PT ;  /* 0x001000001319a812 */ /* 0x000fe200078efcff */
[----:B0-----:R-:W-:Y:S01]  /*0fe0*/  DFMA R12, R20, -R4, 1 ;  /* 0x3ff00000140c742b */ /* 0x001fe20000000804 */
[----:B------:R-:W-:-:S07]  /*0ff0*/  IMAD.MOV.U32 R19, RZ, RZ, R16 ;  /* 0x000000ffff137224 */ /* 0x000fce00078e0010 */
[----:B------:R-:W-:-:S08]  /*1000*/  DFMA R12, R12, R12, R12 ;  /* 0x0000000c0c0c722b */ /* 0x000fd0000000000c */
[----:B------:R-:W-:Y:S01]  /*1010*/  DFMA R20, R20, R12, R20 ;  /* 0x0000000c1414722b */ /* 0x000fe20000000014 */
[----:B------:R-:W-:Y:S01]  /*1020*/  SEL R13, R15, 0x63400000, !P1 ;  /* 0x634000000f0d7807 */ /* 0x000fe20004800000 */
[----:B------:R-:W-:-:S03]  /*1030*/  IMAD.MOV.U32 R12, RZ, RZ, R10 ;  /* 0x000000ffff0c7224 */ /* 0x000fc600078e000a */
[----:B------:R-:W-:-:S03]  /*1040*/  LOP3.LUT R13, R13, 0x800fffff, R11, 0xf8, !PT ;  /* 0x800fffff0d0d7812 */ /* 0x000fc600078ef80b */
[----:B------:R-:W-:-:S03]  /*1050*/  DFMA R22, R20, -R4, 1 ;  /* 0x3ff000001416742b */ /* 0x000fc60000000804 */
[----:B------:R-:W-:-:S05]  /*1060*/  @!P2 DFMA R12, R12, 2, -R24 ;  /* 0x400000000c0ca82b */ /* 0x000fca0000000818 */
[----:B------:R-:W-:-:S05]  /*1070*/  DFMA R22, R20, R22, R20 ;  /* 0x000000161416722b */ /* 0x000fca0000000014 */
[----:B------:R-:W-:-:S03]  /*1080*/  @!P2 LOP3.LUT R19, R13, 0x7ff00000, RZ, 0xc0, !PT ;  /* 0x7ff000000d13a812 */ /* 0x000fc600078ec0ff */
[----:B------:R-:W-:Y:S02]  /*1090*/  DMUL R20, R22, R12 ;  /* 0x0000000c16147228 */ /* 0x000fe40000000000 */
[----:B------:R-:W-:-:S05]  /*10a0*/  VIADD R17, R19, 0xffffffff ;  /* 0xffffffff13117836 */ /* 0x000fca0000000000 */
[----:B------:R-:W-:Y:S01]  /*10b0*/  ISETP.GT.U32.AND P0, PT, R17, 0x7feffffe, PT ;  /* 0x7feffffe1100780c */ /* 0x000fe20003f04070 */
[----:B------:R-:W-:Y:S01]  /*10c0*/  DFMA R24, R20, -R4, R12 ;  /* 0x800000041418722b */ /* 0x000fe2000000000c */
[----:B------:R-:W-:-:S04]  /*10d0*/  IADD3 R17, PT, PT, R26, -0x1, RZ ;  /* 0xffffffff1a117810 */ /* 0x000fc80007ffe0ff */
[----:B------:R-:W-:-:S03]  /*10e0*/  ISETP.GT.U32.OR P0, PT, R17, 0x7feffffe, P0 ;  /* 0x7feffffe1100780c */ /* 0x000fc60000704470 */
[----:B------:R-:W-:-:S10]  /*10f0*/  DFMA R24, R22, R24, R20 ;  /* 0x000000181618722b */ /* 0x000fd40000000014 */
[----:B------:R-:W-:Y:S05]  /*1100*/  @P0 BRA `(.L_x_16) ;  /* 0x00000000006c0947 */ /* 0x000fea0003800000 */
[----:B------:R-:W-:Y:S01]  /*1110*/  LOP3.LUT R11, R9, 0x7ff00000, RZ, 0xc0, !PT ;  /* 0x7ff00000090b7812 */ /* 0x000fe200078ec0ff */
[----:B------:R-:W-:-:S03]  /*1120*/  IMAD.MOV.U32 R20, RZ, RZ, RZ ;  /* 0x000000ffff147224 */ /* 0x000fc600078e00ff */
[CC--:B------:R-:W-:Y:S02]  /*1130*/  VIADDMNMX R10, R16.reuse, -R11.reuse, 0xb9600000, !PT ;  /* 0xb9600000100a7446 */ /* 0x0c0fe4000780090b */
[----:B------:R-:W-:Y:S02]  /*1140*/  ISETP.GE.U32.AND P0, PT, R16, R11, PT ;  /* 0x0000000b1000720c */ /* 0x000fe40003f06070 */
[----:B------:R-:W-:Y:S02]  /*1150*/  VIMNMX R10, PT, PT, R10, 0x46a00000, PT ;  /* 0x46a000000a0a7848 */ /* 0x000fe40003fe0100 */
[----:B------:R-:W-:-:S05]  /*1160*/  SEL R15, R15, 0x63400000, !P0 ;  /* 0x634000000f0f7807 */ /* 0x000fca0004000000 */
[----:B------:R-:W-:-:S04]  /*1170*/  IMAD.IADD R10, R10, 0x1, -R15 ;  /* 0x000000010a0a7824 */ /* 0x000fc800078e0a0f */
[----:B------:R-:W-:-:S06]  /*1180*/  VIADD R21, R10, 0x7fe00000 ;  /* 0x7fe000000a157836 */ /* 0x000fcc0000000000 */
[----:B------:R-:W-:-:S10]  /*1190*/  DMUL R16, R24, R20 ;  /* 0x0000001418107228 */ /* 0x000fd40000000000 */
[----:B------:R-:W-:-:S13]  /*11a0*/  FSETP.GTU.AND P0, PT, |R17|, 1.469367938527859385e-39, PT ;  /* 0x001000001100780b */ /* 0x000fda0003f0c200 */
[----:B------:R-:W-:Y:S05]  /*11b0*/  @P0 BRA `(.L_x_17) ;  /* 0x0000000000940947 */ /* 0x000fea0003800000 */
[----:B------:R-:W-:Y:S01]  /*11c0*/  DFMA R4, R24, -R4, R12 ;  /* 0x800000041804722b */ /* 0x000fe2000000000c */
[----:B------:R-:W-:-:S09]  /*11d0*/  IMAD.MOV.U32 R20, RZ, RZ, RZ ;  /* 0x000000ffff147224 */ /* 0x000fd200078e00ff */
[C---:B------:R-:W-:Y:S02]  /*11e0*/  FSETP.NEU.AND P0, PT, R5.reuse, RZ, PT ;  /* 0x000000ff0500720b */ /* 0x040fe40003f0d000 */
[----:B------:R-:W-:-:S04]  /*11f0*/  LOP3.LUT R9, R5, 0x80000000, R9, 0x48, !PT ;  /* 0x8000000005097812 */ /* 0x000fc800078e4809 */
[----:B------:R-:W-:-:S07]  /*1200*/  LOP3.LUT R21, R9, R21, RZ, 0xfc, !PT ;  /* 0x0000001509157212 */ /* 0x000fce00078efcff */
[----:B------:R-:W-:Y:S05]  /*1210*/  @!P0 BRA `(.L_x_17) ;  /* 0x00000000007c8947 */ /* 0x000fea0003800000 */
[----:B------:R-:W-:Y:S01]  /*1220*/  IMAD.MOV R5, RZ, RZ, -R10 ;  /* 0x000000ffff057224 */ /* 0x000fe200078e0a0a */
[----:B------:R-:W-:Y:S01]  /*1230*/  MOV R4, RZ ;  /* 0x000000ff00047202 */ /* 0x000fe20000000f00 */
[----:B------:R-:W-:-:S05]  /*1240*/  DMUL.RP R20, R24, R20 ;  /* 0x0000001418147228 */ /* 0x000fca0000008000 */
[----:B------:R-:W-:-:S05]  /*1250*/  DFMA R4, R16, -R4, R24 ;  /* 0x800000041004722b */ /* 0x000fca0000000018 */
[----:B------:R-:W-:Y:S02]  /*1260*/  LOP3.LUT R9, R21, R9, RZ, 0x3c, !PT ;  /* 0x0000000915097212 */ /* 0x000fe400078e3cff */
[----:B------:R-:W-:-:S04]  /*1270*/  IADD3 R4, PT, PT, -R10, -0x43300000, RZ ;  /* 0xbcd000000a047810 */ /* 0x000fc80007ffe1ff */
[----:B------:R-:W-:-:S04]  /*1280*/  FSETP.NEU.AND P0, PT, |R5|, R4, PT ;  /* 0x000000040500720b */ /* 0x000fc80003f0d200 */
[----:B------:R-:W-:Y:S02]  /*1290*/  FSEL R16, R20, R16, !P0 ;  /* 0x0000001014107208 */ /* 0x000fe40004000000 */
[----:B------:R-:W-:Y:S01]  /*12a0*/  FSEL R17, R9, R17, !P0 ;  /* 0x0000001109117208 */ /* 0x000fe20004000000 */
[----:B------:R-:W-:Y:S06]  /*12b0*/  BRA `(.L_x_17) ;  /* 0x0000000000547947 */ /* 0x000fec0003800000 */
.L_x_16:
[----:B------:R-:W-:-:S14]  /*12c0*/  DSETP.NAN.AND P0, PT, R10, R10, PT ;  /* 0x0000000a0a00722a */ /* 0x000fdc0003f08000 */
[----:B------:R-:W-:Y:S05]  /*12d0*/  @P0 BRA `(.L_x_18) ;  /* 0x0000000000440947 */ /* 0x000fea0003800000 */
[----:B------:R-:W-:-:S14]  /*12e0*/  DSETP.NAN.AND P0, PT, R8, R8, PT ;  /* 0x000000080800722a */ /* 0x000fdc0003f08000 */
[----:B------:R-:W-:Y:S05]  /*12f0*/  @P0 BRA `(.L_x_19) ;  /* 0x0000000000300947 */ /* 0x000fea0003800000 */
[----:B------:R-:W-:Y:S01]  /*1300*/  ISETP.NE.AND P0, PT, R19, R26, PT ;  /* 0x0000001a1300720c */ /* 0x000fe20003f05270 */
[----:B------:R-:W-:Y:S02]  /*1310*/  IMAD.MOV.U32 R16, RZ, RZ, 0x0 ;  /* 0x00000000ff107424 */ /* 0x000fe400078e00ff */
[----:B------:R-:W-:-:S10]  /*1320*/  IMAD.MOV.U32 R17, RZ, RZ, -0x80000 ;  /* 0xfff80000ff117424 */ /* 0x000fd400078e00ff */
[----:B------:R-:W-:Y:S05]  /*1330*/  @!P0 BRA `(.L_x_17) ;  /* 0x0000000000348947 */ /* 0x000fea0003800000 */
[----:B------:R-:W-:Y:S02]  /*1340*/  ISETP.NE.AND P0, PT, R19, 0x7ff00000, PT ;  /* 0x7ff000001300780c */ /* 0x000fe40003f05270 */
[----:B------:R-:W-:Y:S02]  /*1350*/  LOP3.LUT R17, R11, 0x80000000, R9, 0x48, !PT ;  /* 0x800000000b117812 */ /* 0x000fe400078e4809 */
[----:B------:R-:W-:-:S13]  /*1360*/  ISETP.EQ.OR P0, PT, R26, RZ, !P0 ;  /* 0x000000ff1a00720c */ /* 0x000fda0004702670 */
[----:B------:R-:W-:Y:S01]  /*1370*/  @P0 LOP3.LUT R4, R17, 0x7ff00000, RZ, 0xfc, !PT ;  /* 0x7ff0000011040812 */ /* 0x000fe200078efcff */
[----:B------:R-:W-:Y:S02]  /*1380*/  @!P0 IMAD.MOV.U32 R16, RZ, RZ, RZ ;  /* 0x000000ffff108224 */ /* 0x000fe400078e00ff */
[----:B------:R-:W-:Y:S02]  /*1390*/  @P0 IMAD.MOV.U32 R16, RZ, RZ, RZ ;  /* 0x000000ffff100224 */ /* 0x000fe400078e00ff */
[----:B------:R-:W-:Y:S01]  /*13a0*/  @P0 IMAD.MOV.U32 R17, RZ, RZ, R4 ;  /* 0x000000ffff110224 */ /* 0x000fe200078e0004 */
[----:B------:R-:W-:Y:S06]  /*13b0*/  BRA `(.L_x_17) ;  /* 0x0000000000147947 */ /* 0x000fec0003800000 */
.L_x_19:
[----:B------:R-:W-:Y:S02]  /*13c0*/  LOP3.LUT R17, R9, 0x80000, RZ, 0xfc, !PT ;  /* 0x0008000009117812 */ /* 0x000fe400078efcff */
[----:B------:R-:W-:Y:S01]  /*13d0*/  MOV R16, R8 ;  /* 0x0000000800107202 */ /* 0x000fe20000000f00 */
[----:B------:R-:W-:Y:S06]  /*13e0*/  BRA `(.L_x_17) ;  /* 0x0000000000087947 */ /* 0x000fec0003800000 */
.L_x_18:
[----:B------:R-:W-:Y:S01]  /*13f0*/  LOP3.LUT R17, R11, 0x80000, RZ, 0xfc, !PT ;  /* 0x000800000b117812 */ /* 0x000fe200078efcff */
[----:B------:R-:W-:-:S07]  /*1400*/  IMAD.MOV.U32 R16, RZ, RZ, R10 ;  /* 0x000000ffff107224 */ /* 0x000fce00078e000a */
.L_x_17:
[----:B------:R-:W-:Y:S05]  /*1410*/  BSYNC.RECONVERGENT B1 ;  /* 0x0000000000017941 */ /* 0x000fea0003800200 */
.L_x_15:
[----:B------:R-:W-:Y:S02]  /*1420*/  IMAD.MOV.U32 R19, RZ, RZ, 0x0 ;  /* 0x00000000ff137424 */ /* 0x000fe400078e00ff */
[----:B------:R-:W-:Y:S02]  /*1430*/  IMAD.MOV.U32 R4, RZ, RZ, R16 ;  /* 0x000000ffff047224 */ /* 0x000fe400078e0010 */
[----:B------:R-:W-:Y:S01]  /*1440*/  IMAD.MOV.U32 R5, RZ, RZ, R17 ;  /* 0x000000ffff057224 */ /* 0x000fe200078e0011 */
[----:B------:R-:W-:Y:S06]  /*1450*/  RET.REL.NODEC R18 `(_ZN15astroaccelerate18Global_ReplacementEPfPdS1_S1_S1_S1_S1_S1_PiiiS0_yP24curandStatePhilox4_32_10) ;  /* 0xffffffe812e87950 */ /* 0x000fec0003c3ffff */
.L_x_20:
        /* <DEDUP_REMOVED lines=10> */
.L_x_106:


//--------------------- .text._ZN15astroaccelerate9Clipping2EiPd --------------------------
	.section	.text._ZN15astroaccelerate9Clipping2EiPd,"ax",@progbits
	.align	128
.text._ZN15astroaccelerate9Clipping2EiPd:
        .type           _ZN15astroaccelerate9Clipping2EiPd,@function
        .size           _ZN15astroaccelerate9Clipping2EiPd,(.L_x_108 - _ZN15astroaccelerate9Clipping2EiPd)
        .other          _ZN15astroaccelerate9Clipping2EiPd,@"STO_CUDA_ENTRY STV_DEFAULT"
_ZN15astroaccelerate9Clipping2EiPd:
[----:B------:R-:W-:Y:S08]  /*0000*/  LDC R1, c[0x0][0x37c] ;  /* 0x0000df00ff017b82 */ /* 0x000ff00000000800 */
[----:B------:R-:W0:Y:S01]  /*0010*/  LDC.64 R2, c[0x0][0x388] ;  /* 0x0000e200ff027b82 */ /* 0x000e220000000a00 */
[----:B------:R-:W0:Y:S01]  /*0020*/  LDCU.64 UR4, c[0x0][0x358] ;  /* 0x00006b00ff0477ac */ /* 0x000e220008000a00 */
[----:B------:R-:W1:Y:S01]  /*0030*/  LDCU UR6, c[0x0][0x380] ;  /* 0x00007000ff0677ac */ /* 0x000e620008000800 */
[----:B0-----:R-:W2:Y:S01]  /*0040*/  LDG.E.64 R2, desc[UR4][R2.64] ;  /* 0x0000000402027981 */ /* 0x001ea2000c1e1b00 */
[----:B-1----:R-:W0:Y:S01]  /*0050*/  I2F.F64 R4, UR6 ;  /* 0x0000000600047d12 */ /* 0x002e220008201c00 */
[----:B------:R-:W-:-:S07]  /*0060*/  IMAD.MOV.U32 R6, RZ, RZ, 0x1 ;  /* 0x00000001ff067424 */ /* 0x000fce00078e00ff */
[----:B0-----:R-:W0:Y:S02]  /*0070*/  MUFU.RCP64H R7, R5 ;  /* 0x0000000500077308 */ /* 0x001e240000001800 */
[----:B0-----:R-:W-:-:S08]  /*0080*/  DFMA R8, -R4, R6, 1 ;  /* 0x3ff000000408742b */ /* 0x001fd00000000106 */
[----:B------:R-:W-:-:S08]  /*0090*/  DFMA R8, R8, R8, R8 ;  /* 0x000000080808722b */ /* 0x000fd00000000008 */
[----:B------:R-:W-:-:S08]  /*00a0*/  DFMA R8, R6, R8, R6 ;  /* 0x000000080608722b */ /* 0x000fd00000000006 */
[----:B------:R-:W-:-:S08]  /*00b0*/  DFMA R10, -R4, R8, 1 ;  /* 0x3ff00000040a742b */ /* 0x000fd00000000108 */
[----:B------:R-:W-:Y:S02]  /*00c0*/  DFMA R10, R8, R10, R8 ;  /* 0x0000000a080a722b */ /* 0x000fe40000000008 */
[----:B--2---:R-:W-:-:S08]  /*00d0*/  DADD R6, R4, -R2 ;  /* 0x0000000004067229 */ /* 0x004fd00000000802 */
[----:B------:R-:W-:Y:S02]  /*00e0*/  DMUL R2, R6, R10 ;  /* 0x0000000a06027228 */ /* 0x000fe40000000000 */
[----:B------:R-:W-:-:S06]  /*00f0*/  FSETP.GEU.AND P1, PT, |R7|, 6.5827683646048100446e-37, PT ;  /* 0x036000000700780b */ /* 0x000fcc0003f2e200 */
[----:B------:R-:W-:-:S08]  /*0100*/  DFMA R8, -R4, R2, R6 ;  /* 0x000000020408722b */ /* 0x000fd00000000106 */
[----:B------:R-:W-:-:S10]  /*0110*/  DFMA R2, R10, R8, R2 ;  /* 0x000000080a02722b */ /* 0x000fd40000000002 */
[----:B------:R-:W-:-:S05]  /*0120*/  FFMA R0, RZ, R5, R3 ;  /* 0x00000005ff007223 */ /* 0x000fca0000000003 */
[----:B------:R-:W-:-:S13]  /*0130*/  FSETP.GT.AND P0, PT, |R0|, 1.469367938527859385e-39, PT ;  /* 0x001000000000780b */ /* 0x000fda0003f04200 */
[----:B------:R-:W-:Y:S05]  /*0140*/  @P0 BRA P1, `(.L_x_21) ;  /* 0x0000000000100947 */ /* 0x000fea0000800000 */
[----:B------:R-:W-:-:S07]  /*0150*/  MOV R0, 0x170 ;  /* 0x0000017000007802 */ /* 0x000fce0000000f00 */
[----:B------:R-:W-:Y:S05]  /*0160*/  CALL.REL.NOINC `($__internal_1_$__cuda_sm20_div_rn_f64_full) ;  /* 0x0000000400b47944 */ /* 0x000fea0003c00000 */
[----:B------:R-:W-:Y:S02]  /*0170*/  IMAD.MOV.U32 R2, RZ, RZ, R12 ;  /* 0x000000ffff027224 */ /* 0x000fe400078e000c */
[----:B------:R-:W-:-:S07]  /*0180*/  IMAD.MOV.U32 R3, RZ, RZ, R13 ;  /* 0x000000ffff037224 */ /* 0x000fce00078e000d */
.L_x_21:
[----:B------:R-:W-:Y:S01]  /*0190*/  UMOV UR6, 0x2002d4c7 ;  /* 0x2002d4c700067882 */ /* 0x000fe20000000000 */
[----:B------:R-:W-:Y:S02]  /*01a0*/  UMOV UR7, 0x40040d93 ;  /* 0x40040d9300077882 */ /* 0x000fe40000000000 */
[----:B------:R-:W-:-:S10]  /*01b0*/  DMUL R2, R2, UR6 ;  /* 0x0000000602027c28 */ /* 0x000fd40008000000 */
[----:B------:R-:W-:Y:S01]  /*01c0*/  ISETP.GT.AND P0, PT, R3, 0xfffff, PT ;  /* 0x000fffff0300780c */ /* 0x000fe20003f04270 */
[----:B------:R-:W-:Y:S02]  /*01d0*/  IMAD.MOV.U32 R4, RZ, RZ, R2 ;  /* 0x000000ffff047224 */ /* 0x000fe400078e0002 */
[----:B------:R-:W-:-:S10]  /*01e0*/  IMAD.MOV.U32 R5, RZ, RZ, R3 ;  /* 0x000000ffff057224 */ /* 0x000fd400078e0003 */
[----:B------:R-:W-:-:S10]  /*01f0*/  @!P0 DMUL R4, R4, 1.80143985094819840000e+16 ;  /* 0x4350000004048828 */ /* 0x000fd40000000000 */
[----:B------:R-:W-:Y:S02]  /*0200*/  @!P0 IMAD.MOV.U32 R3, RZ, RZ, R5 ;  /* 0x000000ffff038224 */ /* 0x000fe400078e0005 */
[----:B------:R-:W-:Y:S02]  /*0210*/  @!P0 IMAD.MOV.U32 R2, RZ, RZ, R4 ;  /* 0x000000ffff028224 */ /* 0x000fe400078e0004 */
[----:B------:R-:W-:-:S05]  /*0220*/  VIADD R0, R3, 0xffffffff ;  /* 0xffffffff03007836 */ /* 0x000fca0000000000 */
[----:B------:R-:W-:Y:S01]  /*0230*/  ISETP.GT.U32.AND P1, PT, R0, 0x7feffffe, PT ;  /* 0x7feffffe0000780c */ /* 0x000fe20003f24070 */
[----:B------:R-:W-:Y:S02]  /*0240*/  IMAD.MOV.U32 R0, RZ, RZ, -0x3ff ;  /* 0xfffffc01ff007424 */ /* 0x000fe400078e00ff */
[----:B------:R-:W-:-:S10]  /*0250*/  @!P0 IMAD.MOV.U32 R0, RZ, RZ, -0x435 ;  /* 0xfffffbcbff008424 */ /* 0x000fd400078e00ff */
[----:B------:R-:W-:Y:S05]  /*0260*/  @P1 BRA `(.L_x_22) ;  /* 0x0000000400041947 */ /* 0x000fea0003800000 */
[----:B------:R-:W-:Y:S01]  /*0270*/  LOP3.LUT R4, R3, 0xfffff, RZ, 0xc0, !PT ;  /* 0x000fffff03047812 */ /* 0x000fe200078ec0ff */
[----:B------:R-:W-:Y:S01]  /*0280*/  IMAD.MOV.U32 R14, RZ, RZ, -0x748574fc ;  /* 0x8b7a8b04ff0e7424 */ /* 0x000fe200078e00ff */
[----:B------:R-:W-:Y:S01]  /*0290*/  MOV R6, RZ ;  /* 0x000000ff00067202 */ /* 0x000fe20000000f00 */
[----:B------:R-:W-:Y:S01]  /*02a0*/  IMAD.MOV.U32 R15, RZ, RZ, 0x3ed0ee25 ;  /* 0x3ed0ee25ff0f7424 */ /* 0x000fe200078e00ff */
[----:B------:R-:W-:Y:S01]  /*02b0*/  LOP3.LUT R5, R4, 0x3ff00000, RZ, 0xfc, !PT ;  /* 0x3ff0000004057812 */ /* 0x000fe200078efcff */
[----:B------:R-:W-:Y:S01]  /*02c0*/  IMAD.MOV.U32 R4, RZ, RZ, R2 ;  /* 0x000000ffff047224 */ /* 0x000fe200078e0002 */
[----:B------:R-:W-:Y:S01]  /*02d0*/  UMOV UR6, 0x3ae80f1e ;  /* 0x3ae80f1e00067882 */ /* 0x000fe20000000000 */
[----:B------:R-:W-:Y:S01]  /*02e0*/  UMOV UR7, 0x3eb1380b ;  /* 0x3eb1380b00077882 */ /* 0x000fe20000000000 */
[----:B------:R-:W-:Y:S01]  /*02f0*/  ISETP.GE.U32.AND P0, PT, R5, 0x3ff6a09f, PT ;  /* 0x3ff6a09f0500780c */ /* 0x000fe20003f06070 */
[----:B------:R-:W-:Y:S01]  /*0300*/  IMAD.MOV.U32 R17, RZ, RZ, 0x43300000 ;  /* 0x43300000ff117424 */ /* 0x000fe200078e00ff */
[----:B------:R-:W-:Y:S01]  /*0310*/  LEA.HI R0, R3, R0, RZ, 0xc ;  /* 0x0000000003007211 */ /* 0x000fe200078f60ff */
[----:B------:R-:W-:Y:S01]  /*0320*/  UMOV UR8, 0x80000000 ;  /* 0x8000000000087882 */ /* 0x000fe20000000000 */
[----:B------:R-:W-:-:S09]  /*0330*/  UMOV UR9, 0x43300000 ;  /* 0x4330000000097882 */ /* 0x000fd20000000000 */
[----:B------:R-:W-:Y:S02]  /*0340*/  @P0 VIADD R7, R5, 0xfff00000 ;  /* 0xfff0000005070836 */ /* 0x000fe40000000000 */
[----:B------:R-:W-:Y:S02]  /*0350*/  @P0 VIADD R0, R0, 0x1 ;  /* 0x0000000100000836 */ /* 0x000fe40000000000 */
[----:B------:R-:W-:-:S03]  /*0360*/  @P0 IMAD.MOV.U32 R5, RZ, RZ, R7 ;  /* 0x000000ffff050224 */ /* 0x000fc600078e0007 */
[----:B------:R-:W-:-:S03]  /*0370*/  LOP3.LUT R16, R0, 0x80000000, RZ, 0x3c, !PT ;  /* 0x8000000000107812 */ /* 0x000fc600078e3cff */
[C---:B------:R-:W-:Y:S02]  /*0380*/  DADD R12, R4.reuse, 1 ;  /* 0x3ff00000040c7429 */ /* 0x040fe40000000000 */
[----:B------:R-:W-:-:S04]  /*0390*/  DADD R4, R4, -1 ;  /* 0xbff0000004047429 */ /* 0x000fc80000000000 */
[----:B------:R-:W0:Y:S02]  /*03a0*/  MUFU.RCP64H R7, R13 ;  /* 0x0000000d00077308 */ /* 0x000e240000001800 */
[----:B0-----:R-:W-:-:S08]  /*03b0*/  DFMA R8, -R12, R6, 1 ;  /* 0x3ff000000c08742b */ /* 0x001fd00000000106 */
[----:B------:R-:W-:-:S08]  /*03c0*/  DFMA R8, R8, R8, R8 ;  /* 0x000000080808722b */ /* 0x000fd00000000008 */
[----:B------:R-:W-:-:S08]  /*03d0*/  DFMA R6, R6, R8, R6 ;  /* 0x000000080606722b */ /* 0x000fd00000000006 */
[----:B------:R-:W-:-:S08]  /*03e0*/  DMUL R8, R4, R6 ;  /* 0x0000000604087228 */ /* 0x000fd00000000000 */
[----:B------:R-:W-:-:S08]  /*03f0*/  DFMA R8, R4, R6, R8 ;  /* 0x000000060408722b */ /* 0x000fd00000000008 */
[----:B------:R-:W-:Y:S02]  /*0400*/  DMUL R10, R8, R8 ;  /* 0x00000008080a7228 */ /* 0x000fe40000000000 */
[----:B------:R-:W-:-:S06]  /*0410*/  DADD R2, R4, -R8 ;  /* 0x0000000004027229 */ /* 0x000fcc0000000808 */
[----:B------:R-:W-:Y:S01]  /*0420*/  DFMA R12, R10, UR6, R14 ;  /* 0x000000060a0c7c2b */ /* 0x000fe2000800000e */
[----:B------:R-:W-:Y:S01]  /*0430*/  UMOV UR6, 0x9f02676f ;  /* 0x9f02676f00067882 */ /* 0x000fe20000000000 */
[----:B------:R-:W-:Y:S01]  /*0440*/  UMOV UR7, 0x3ef3b266 ;  /* 0x3ef3b26600077882 */ /* 0x000fe20000000000 */
[----:B------:R-:W-:Y:S02]  /*0450*/  DADD R14, R2, R2 ;  /* 0x00000000020e7229 */ /* 0x000fe40000000002 */
[----:B------:R-:W-:Y:S01]  /*0460*/  DADD R2, R16, -UR8 ;  /* 0x8000000810027e29 */ /* 0x000fe20008000000 */
[----:B------:R-:W-:Y:S01]  /*0470*/  UMOV UR8, 0xfefa39ef ;  /* 0xfefa39ef00087882 */ /* 0x000fe20000000000 */
[----:B------:R-:W-:Y:S01]  /*0480*/  UMOV UR9, 0x3fe62e42 ;  /* 0x3fe62e4200097882 */ /* 0x000fe20000000000 */
[----:B------:R-:W-:Y:S01]  /*0490*/  DFMA R12, R10, R12, UR6 ;  /* 0x000000060a0c7e2b */ /* 0x000fe2000800000c */
[----:B------:R-:W-:Y:S01]  /*04a0*/  UMOV UR6, 0xa9ab0956 ;  /* 0xa9ab095600067882 */ /* 0x000fe20000000000 */
[----:B------:R-:W-:Y:S01]  /*04b0*/  UMOV UR7, 0x3f1745cb ;  /* 0x3f1745cb00077882 */ /* 0x000fe20000000000 */
[----:B------:R-:W-:-:S02]  /*04c0*/  DFMA R14, R4, -R8, R14 ;  /* 0x80000008040e722b */ /* 0x000fc4000000000e */
[----:B------:R-:W-:-:S03]  /*04d0*/  DFMA R4, R2, UR8, R8 ;  /* 0x0000000802047c2b */ /* 0x000fc60008000008 */
[----:B------:R-:W-:Y:S01]  /*04e0*/  DFMA R12, R10, R12, UR6 ;  /* 0x000000060a0c7e2b */ /* 0x000fe2000800000c */
[----:B------:R-:W-:Y:S01]  /*04f0*/  UMOV UR6, 0x2d1b5154 ;  /* 0x2d1b515400067882 */ /* 0x000fe20000000000 */
[----:B------:R-:W-:Y:S01]  /*0500*/  UMOV UR7, 0x3f3c71c7 ;  /* 0x3f3c71c700077882 */ /* 0x000fe20000000000 */
[----:B------:R-:W-:-:S05]  /*0510*/  DMUL R14, R6, R14 ;  /* 0x0000000e060e7228 */ /* 0x000fca0000000000 */
[----:B------:R-:W-:Y:S01]  /*0520*/  DFMA R12, R10, R12, UR6 ;  /* 0x000000060a0c7e2b */ /* 0x000fe2000800000c */
[----:B------:R-:W-:Y:S01]  /*0530*/  UMOV UR6, 0x923be72d ;  /* 0x923be72d00067882 */ /* 0x000fe20000000000 */
[----:B------:R-:W-:-:S06]  /*0540*/  UMOV UR7, 0x3f624924 ;  /* 0x3f62492400077882 */ /* 0x000fcc0000000000 */
        /* <DEDUP_REMOVED lines=8> */
[----:B------:R-:W-:Y:S02]  /*05d0*/  UMOV UR7, 0x3fe62e42 ;  /* 0x3fe62e4200077882 */ /* 0x000fe40000000000 */
[----:B------:R-:W-:Y:S01]  /*05e0*/  DFMA R16, R2, -UR6, R4 ;  /* 0x8000000602107c2b */ /* 0x000fe20008000004 */
[----:B------:R-:W-:Y:S01]  /*05f0*/  UMOV UR6, 0x3b39803f ;  /* 0x3b39803f00067882 */ /* 0x000fe20000000000 */
[----:B------:R-:W-:Y:S02]  /*0600*/  UMOV UR7, 0x3c7abc9e ;  /* 0x3c7abc9e00077882 */ /* 0x000fe40000000000 */
[----:B------:R-:W-:-:S04]  /*0610*/  DMUL R12, R10, R12 ;  /* 0x0000000c0a0c7228 */ /* 0x000fc80000000000 */
[----:B------:R-:W-:-:S04]  /*0620*/  DADD R16, -R8, R16 ;  /* 0x0000000008107229 */ /* 0x000fc80000000110 */
[----:B------:R-:W-:-:S08]  /*0630*/  DFMA R12, R8, R12, R14 ;  /* 0x0000000c080c722b */ /* 0x000fd0000000000e */
[----:B------:R-:W-:-:S08]  /*0640*/  DADD R12, R12, -R16 ;  /* 0x000000000c0c7229 */ /* 0x000fd00000000810 */
[----:B------:R-:W-:-:S08]  /*0650*/  DFMA R12, R2, UR6, R12 ;  /* 0x00000006020c7c2b */ /* 0x000fd0000800000c */
[----:B------:R-:W-:Y:S01]  /*0660*/  DADD R4, R4, R12 ;  /* 0x0000000004047229 */ /* 0x000fe2000000000c */
[----:B------:R-:W-:Y:S10]  /*0670*/  BRA `(.L_x_23) ;  /* 0x0000000000187947 */ /* 0x000ff40003800000 */
.L_x_22:
[----:B------:R-:W-:Y:S01]  /*0680*/  IMAD.MOV.U32 R2, RZ, RZ, 0x0 ;  /* 0x00000000ff027424 */ /* 0x000fe200078e00ff */
[----:B------:R-:W-:Y:S01]  /*0690*/  LOP3.LUT P0, RZ, R5, 0x7fffffff, RZ, 0xc0, !PT ;  /* 0x7fffffff05ff7812 */ /* 0x000fe2000780c0ff */
[----:B------:R-:W-:-:S06]  /*06a0*/  IMAD.MOV.U32 R3, RZ, RZ, 0x7ff00000 ;  /* 0x7ff00000ff037424 */ /* 0x000fcc00078e00ff */
[----:B------:R-:W-:-:S10]  /*06b0*/  DFMA R2, R4, R2, +INF ;  /* 0x7ff000000402742b */ /* 0x000fd40000000002 */
[----:B------:R-:W-:Y:S02]  /*06c0*/  FSEL R4, R2, RZ, P0 ;  /* 0x000000ff02047208 */ /* 0x000fe40000000000 */
[----:B------:R-:W-:-:S07]  /*06d0*/  FSEL R5, R3, -QNAN , P0 ;  /* 0xfff0000003057808 */ /* 0x000fce0000000000 */
.L_x_23:
[----:B------:R-:W-:Y:S01]  /*06e0*/  DMUL R8, R4, -2 ;  /* 0xc000000004087828 */ /* 0x000fe20000000000 */
[----:B------:R-:W-:Y:S02]  /*06f0*/  IMAD.MOV.U32 R6, RZ, RZ, 0x0 ;  /* 0x00000000ff067424 */ /* 0x000fe400078e00ff */
[----:B------:R-:W-:-:S03]  /*0700*/  IMAD.MOV.U32 R7, RZ, RZ, 0x3fd80000 ;  /* 0x3fd80000ff077424 */ /* 0x000fc600078e00ff */
[----:B------:R-:W0:Y:S04]  /*0710*/  MUFU.RSQ64H R3, R9 ;  /* 0x0000000900037308 */ /* 0x000e280000001c00 */
[----:B------:R-:W-:-:S05]  /*0720*/  VIADD R2, R9, 0xfcb00000 ;  /* 0xfcb0000009027836 */ /* 0x000fca0000000000 */
[----:B------:R-:W-:Y:S01]  /*0730*/  ISETP.GE.U32.AND P0, PT, R2, 0x7ca00000, PT ;  /* 0x7ca000000200780c */ /* 0x000fe20003f06070 */
[----:B0-----:R-:W-:-:S08]  /*0740*/  DMUL R4, R2, R2 ;  /* 0x0000000202047228 */ /* 0x001fd00000000000 */
[----:B------:R-:W-:-:S08]  /*0750*/  DFMA R4, R8, -R4, 1 ;  /* 0x3ff000000804742b */ /* 0x000fd00000000804 */
[----:B------:R-:W-:Y:S02]  /*0760*/  DFMA R6, R4, R6, 0.5 ;  /* 0x3fe000000406742b */ /* 0x000fe40000000006 */
[----:B------:R-:W-:-:S08]  /*0770*/  DMUL R4, R2, R4 ;  /* 0x0000000402047228 */ /* 0x000fd00000000000 */
[----:B------:R-:W-:-:S08]  /*0780*/  DFMA R10, R6, R4, R2 ;  /* 0x00000004060a722b */ /* 0x000fd00000000002 */
[----:B------:R-:W-:Y:S02]  /*0790*/  DMUL R12, R8, R10 ;  /* 0x0000000a080c7228 */ /* 0x000fe40000000000 */
[----:B------:R-:W-:Y:S01]  /*07a0*/  VIADD R7, R11, 0xfff00000 ;  /* 0xfff000000b077836 */ /* 0x000fe20000000000 */
[----:B------:R-:W-:-:S05]  /*07b0*/  MOV R6, R10 ;  /* 0x0000000a00067202 */ /* 0x000fca0000000f00 */
[----:B------:R-:W-:-:S08]  /*07c0*/  DFMA R14, R12, -R12, R8 ;  /* 0x8000000c0c0e722b */ /* 0x000fd00000000008 */
[----:B------:R-:W-:Y:S01]  /*07d0*/  DFMA R4, R14, R6, R12 ;  /* 0x000000060e04722b */ /* 0x000fe2000000000c */
[----:B------:R-:W-:Y:S10]  /*07e0*/  @!P0 BRA `(.L_x_24) ;  /* 0x0000000000088947 */ /* 0x000ff40003800000 */
[----:B------:R-:W-:-:S07]  /*07f0*/  MOV R0, 0x810 ;  /* 0x0000081000007802 */ /* 0x000fce0000000f00 */
[----:B------:R-:W-:Y:S05]  /*0800*/  CALL.REL.NOINC `($__internal_2_$__cuda_sm20_dsqrt_rn_f64_mediumpath_v1) ;  /* 0x0000000400787944 */ /* 0x000fea0003c00000 */
.L_x_24:
[----:B------:R-:W0:Y:S02]  /*0810*/  LDC.64 R2, c[0x0][0x388] ;  /* 0x0000e200ff027b82 */ /* 0x000e240000000a00 */
[----:B0-----:R-:W-:Y:S01]  /*0820*/  STG.E.64 desc[UR4][R2.64], R4 ;  /* 0x0000000402007986 */ /* 0x001fe2000c101b04 */
[----:B------:R-:W-:Y:S05]  /*0830*/  EXIT ;  /* 0x000000000000794d */ /* 0x000fea0003800000 */
        .weak           $__internal_1_$__cuda_sm20_div_rn_f64_full
        .type           $__internal_1_$__cuda_sm20_div_rn_f64_full,@function
        .size           $__internal_1_$__cuda_sm20_div_rn_f64_full,($__internal_2_$__cuda_sm20_dsqrt_rn_f64_mediumpath_v1 - $__internal_1_$__cuda_sm20_div_rn_f64_full)
$__internal_1_$__cuda_sm20_div_rn_f64_full:
[C---:B------:R-:W-:Y:S01]  /*0840*/  FSETP.GEU.AND P0, PT, |R5|.reuse, 1.469367938527859385e-39, PT ;  /* 0x001000000500780b */ /* 0x040fe20003f0e200 */
[----:B------:R-:W-:Y:S01]  /*0850*/  IMAD.MOV.U32 R8, RZ, RZ, 0x1 ;  /* 0x00000001ff087424 */ /* 0x000fe200078e00ff */
[C---:B------:R-:W-:Y:S01]  /*0860*/  LOP3.LUT R2, R5.reuse, 0x800fffff, RZ, 0xc0, !PT ;  /* 0x800fffff05027812 */ /* 0x040fe200078ec0ff */
[----:B------:R-:W-:Y:S01]  /*0870*/  IMAD.MOV.U32 R13, RZ, RZ, 0x1ca00000 ;  /* 0x1ca00000ff0d7424 */ /* 0x000fe200078e00ff */
[----:B------:R-:W-:Y:S02]  /*0880*/  LOP3.LUT R17, R5, 0x7ff00000, RZ, 0xc0, !PT ;  /* 0x7ff0000005117812 */ /* 0x000fe400078ec0ff */
[----:B------:R-:W-:Y:S01]  /*0890*/  LOP3.LUT R3, R2, 0x3ff00000, RZ, 0xfc, !PT ;  /* 0x3ff0000002037812 */ /* 0x000fe200078efcff */
[----:B------:R-:W-:Y:S01]  /*08a0*/  IMAD.MOV.U32 R2, RZ, RZ, R4 ;  /* 0x000000ffff027224 */ /* 0x000fe200078e0004 */
[----:B------:R-:W-:-:S04]  /*08b0*/  LOP3.LUT R12, R7, 0x7ff00000, RZ, 0xc0, !PT ;  /* 0x7ff00000070c7812 */ /* 0x000fc800078ec0ff */
[----:B------:R-:W-:Y:S01]  /*08c0*/  ISETP.GE.U32.AND P1, PT, R12, R17, PT ;  /* 0x000000110c00720c */ /* 0x000fe20003f26070 */
[----:B------:R-:W-:Y:S01]  /*08d0*/  @!P0 DMUL R2, R4, 8.98846567431157953865e+307 ;  /* 0x7fe0000004028828 */ /* 0x000fe20000000000 */
[----:B------:R-:W-:-:S05]  /*08e0*/  IMAD.MOV.U32 R19, RZ, RZ, R12 ;  /* 0x000000ffff137224 */ /* 0x000fca00078e000c */
[----:B------:R-:W0:Y:S02]  /*08f0*/  MUFU.RCP64H R9, R3 ;  /* 0x0000000300097308 */ /* 0x000e240000001800 */
[----:B0-----:R-:W-:-:S08]  /*0900*/  DFMA R10, R8, -R2, 1 ;  /* 0x3ff00000080a742b */ /* 0x001fd00000000802 */
[----:B------:R-:W-:-:S08]  /*0910*/  DFMA R10, R10, R10, R10 ;  /* 0x0000000a0a0a722b */ /* 0x000fd0000000000a */
[----:B------:R-:W-:Y:S01]  /*0920*/  DFMA R10, R8, R10, R8 ;  /* 0x0000000a080a722b */ /* 0x000fe20000000008 */
[----:B------:R-:W-:Y:S01]  /*0930*/  SEL R9, R13, 0x63400000, !P1 ;  /* 0x634000000d097807 */ /* 0x000fe20004800000 */
[----:B------:R-:W-:Y:S01]  /*0940*/  IMAD.MOV.U32 R8, RZ, RZ, R6 ;  /* 0x000000ffff087224 */ /* 0x000fe200078e0006 */
[----:B------:R-:W-:Y:S02]  /*0950*/  FSETP.GEU.AND P1, PT, |R7|, 1.469367938527859385e-39, PT ;  /* 0x001000000700780b */ /* 0x000fe40003f2e200 */
[----:B------:R-:W-:-:S03]  /*0960*/  LOP3.LUT R9, R9, 0x800fffff, R7, 0xf8, !PT ;  /* 0x800fffff09097812 */ /* 0x000fc600078ef807 */
[----:B------:R-:W-:-:S08]  /*0970*/  DFMA R14, R10, -R2, 1 ;  /* 0x3ff000000a0e742b */ /* 0x000fd00000000802 */
[----:B------:R-:W-:Y:S01]  /*0980*/  DFMA R10, R10, R14, R10 ;  /* 0x0000000e0a0a722b */ /* 0x000fe2000000000a */
[----:B------:R-:W-:Y:S10]  /*0990*/  @P1 BRA `(.L_x_25) ;  /* 0x0000000000201947 */ /* 0x000ff40003800000 */
[----:B------:R-:W-:Y:S01]  /*09a0*/  LOP3.LUT R15, R5, 0x7ff00000, RZ, 0xc0, !PT ;  /* 0x7ff00000050f7812 */ /* 0x000fe200078ec0ff */
[----:B------:R-:W-:-:S03]  /*09b0*/  IMAD.MOV.U32 R14, RZ, RZ, RZ ;  /* 0x000000ffff0e7224 */ /* 0x000fc600078e00ff */
[----:B------:R-:W-:-:S04]  /*09c0*/  ISETP.GE.U32.AND P1, PT, R12, R15, PT ;  /* 0x0000000f0c00720c */ /* 0x000fc80003f26070 */
[----:B------:R-:W-:-:S04]  /*09d0*/  SEL R15, R13, 0x63400000, !P1 ;  /* 0x634000000d0f7807 */ /* 0x000fc80004800000 */
[----:B------:R-:W-:-:S04]  /*09e0*/  LOP3.LUT R15, R15, 0x80000000, R7, 0xf8, !PT ;  /* 0x800000000f0f7812 */ /* 0x000fc800078ef807 */
[----:B------:R-:W-:-:S06]  /*09f0*/  LOP3.LUT R15, R15, 0x100000, RZ, 0xfc, !PT ;  /* 0x001000000f0f7812 */ /* 0x000fcc00078efcff */
[----:B------:R-:W-:-:S10]  /*0a00*/  DFMA R8, R8, 2, -R14 ;  /* 0x400000000808782b */ /* 0x000fd4000000080e */
[----:B------:R-:W-:-:S07]  /*0a10*/  LOP3.LUT R19, R9, 0x7ff00000, RZ, 0xc0, !PT ;  /* 0x7ff0000009137812 */ /* 0x000fce00078ec0ff */
.L_x_25:
[----:B------:R-:W-:Y:S01]  /*0a20*/  IMAD.MOV.U32 R18, RZ, RZ, R17 ;  /* 0x000000ffff127224 */ /* 0x000fe200078e0011 */
[----:B------:R-:W-:Y:S01]  /*0a30*/  @!P0 LOP3.LUT R18, R3, 0x7ff00000, RZ, 0xc0, !PT ;  /* 0x7ff0000003128812 */ /* 0x000fe200078ec0ff */
[----:B------:R-:W-:Y:S01]  /*0a40*/  VIADD R20, R19, 0xffffffff ;  /* 0xffffffff13147836 */ /* 0x000fe20000000000 */
[----:B------:R-:W-:-:S03]  /*0a50*/  DMUL R14, R10, R8 ;  /* 0x000000080a0e7228 */ /* 0x000fc60000000000 */
[----:B------:R-:W-:Y:S01]  /*0a60*/  VIADD R21, R18, 0xffffffff ;  /* 0xffffffff12157836 */ /* 0x000fe20000000000 */
[----:B------:R-:W-:-:S04]  /*0a70*/  ISETP.GT.U32.AND P0, PT, R20, 0x7feffffe, PT ;  /* 0x7feffffe1400780c */ /* 0x000fc80003f04070 */
[----:B------:R-:W-:Y:S01]  /*0a80*/  ISETP.GT.U32.OR P0, PT, R21, 0x7feffffe, P0 ;  /* 0x7feffffe1500780c */ /* 0x000fe20000704470 */
[----:B------:R-:W-:-:S08]  /*0a90*/  DFMA R16, R14, -R2, R8 ;  /* 0x800000020e10722b */ /* 0x000fd00000000008 */
[----:B------:R-:W-:-:S04]  /*0aa0*/  DFMA R10, R10, R16, R14 ;  /* 0x000000100a0a722b */ /* 0x000fc8000000000e */
[----:B------:R-:W-:Y:S07]  /*0ab0*/  @P0 BRA `(.L_x_26) ;  /* 0x00000000006c0947 */ /* 0x000fee0003800000 */
[----:B------:R-:W-:-:S04]  /*0ac0*/  LOP3.LUT R7, R5, 0x7ff00000, RZ, 0xc0, !PT ;  /* 0x7ff0000005077812 */ /* 0x000fc800078ec0ff */
[CC--:B------:R-:W-:Y:S02]  /*0ad0*/  VIADDMNMX R6, R12.reuse, -R7.reuse, 0xb9600000, !PT ;  /* 0xb96000000c067446 */ /* 0x0c0fe40007800907 */
[----:B------:R-:W-:Y:S02]  /*0ae0*/  ISETP.GE.U32.AND P0, PT, R12, R7, PT ;  /* 0x000000070c00720c */ /* 0x000fe40003f06070 */
[----:B------:R-:W-:Y:S02]  /*0af0*/  VIMNMX R6, PT, PT, R6, 0x46a00000, PT ;  /* 0x46a0000006067848 */ /* 0x000fe40003fe0100 */
[----:B------:R-:W-:-:S05]  /*0b00*/  SEL R13, R13, 0x63400000, !P0 ;  /* 0x634000000d0d7807 */ /* 0x000fca0004000000 */
[----:B------:R-:W-:Y:S02]  /*0b10*/  IMAD.IADD R14, R6, 0x1, -R13 ;  /* 0x00000001060e7824 */ /* 0x000fe400078e0a0d */
[----:B------:R-:W-:-:S03]  /*0b20*/  IMAD.MOV.U32 R6, RZ, RZ, RZ ;  /* 0x000000ffff067224 */ /* 0x000fc600078e00ff */
[----:B------:R-:W-:-:S06]  /*0b30*/  IADD3 R7, PT, PT, R14, 0x7fe00000, RZ ;  /* 0x7fe000000e077810 */ /* 0x000fcc0007ffe0ff */
        /* <DEDUP_REMOVED lines=10> */
[----:B------:R-:W-:Y:S01]  /*0be0*/  DMUL.RP R6, R10, R6 ;  /* 0x000000060a067228 */ /* 0x000fe20000008000 */
[----:B------:R-:W-:-:S06]  /*0bf0*/  IMAD.MOV.U32 R2, RZ, RZ, RZ ;  /* 0x000000ffff027224 */ /* 0x000fcc00078e00ff */
[----:B------:R-:W-:-:S03]  /*0c00*/  DFMA R2, R12, -R2, R10 ;  /* 0x800000020c02722b */ /* 0x000fc6000000000a */
[----:B------:R-:W-:-:S03]  /*0c10*/  LOP3.LUT R5, R7, R5, RZ, 0x3c, !PT ;  /* 0x0000000507057212 */ /* 0x000fc600078e3cff */
[----:B------:R-:W-:-:S04]  /*0c20*/  IADD3 R2, PT, PT, -R14, -0x43300000, RZ ;  /* 0xbcd000000e027810 */ /* 0x000fc80007ffe1ff */
[----:B------:R-:W-:-:S04]  /*0c30*/  FSETP.NEU.AND P0, PT, |R3|, R2, PT ;  /* 0x000000020300720b */ /* 0x000fc80003f0d200 */
[----:B------:R-:W-:Y:S02]  /*0c40*/  FSEL R12, R6, R12, !P0 ;  /* 0x0000000c060c7208 */ /* 0x000fe40004000000 */
[----:B------:R-:W-:Y:S01]  /*0c50*/  FSEL R13, R5, R13, !P0 ;  /* 0x0000000d050d7208 */ /* 0x000fe20004000000 */
[----:B------:R-:W-:Y:S06]  /*0c60*/  BRA `(.L_x_27) ;  /* 0x0000000000547947 */ /* 0x000fec0003800000 */
.L_x_26:
        /* <DEDUP_REMOVED lines=16> */
.L_x_29:
[----:B------:R-:W-:Y:S01]  /*0d70*/  LOP3.LUT R13, R5, 0x80000, RZ, 0xfc, !PT ;  /* 0x00080000050d7812 */ /* 0x000fe200078efcff */
[----:B------:R-:W-:Y:S01]  /*0d80*/  IMAD.MOV.U32 R12, RZ, RZ, R4 ;  /* 0x000000ffff0c7224 */ /* 0x000fe200078e0004 */
[----:B------:R-:W-:Y:S06]  /*0d90*/  BRA `(.L_x_27) ;  /* 0x0000000000087947 */ /* 0x000fec0003800000 */
.L_x_28:
[----:B------:R-:W-:Y:S02]  /*0da0*/  LOP3.LUT R13, R7, 0x80000, RZ, 0xfc, !PT ;  /* 0x00080000070d7812 */ /* 0x000fe400078efcff */
[----:B------:R-:W-:-:S07]  /*0db0*/  MOV R12, R6 ;  /* 0x00000006000c7202 */ /* 0x000fce0000000f00 */
.L_x_27:
[----:B------:R-:W-:Y:S02]  /*0dc0*/  IMAD.MOV.U32 R2, RZ, RZ, R0 ;  /* 0x000000ffff027224 */ /* 0x000fe400078e0000 */
[----:B------:R-:W-:-:S04]  /*0dd0*/  IMAD.MOV.U32 R3, RZ, RZ, 0x0 ;  /* 0x00000000ff037424 */ /* 0x000fc800078e00ff */
[----:B------:R-:W-:Y:S05]  /*0de0*/  RET.REL.NODEC R2 `(_ZN15astroaccelerate9Clipping2EiPd) ;  /* 0xfffffff002847950 */ /* 0x000fea0003c3ffff */
        .weak           $__internal_2_$__cuda_sm20_dsqrt_rn_f64_mediumpath_v1
        .type           $__internal_2_$__cuda_sm20_dsqrt_rn_f64_mediumpath_v1,@function
        .size           $__internal_2_$__cuda_sm20_dsqrt_rn_f64_mediumpath_v1,(.L_x_108 - $__internal_2_$__cuda_sm20_dsqrt_rn_f64_mediumpath_v1)
$__internal_2_$__cuda_sm20_dsqrt_rn_f64_mediumpath_v1:
[----:B------:R-:W-:Y:S01]  /*0df0*/  ISETP.GE.U32.AND P0, PT, R2, -0x3400000, PT ;  /* 0xfcc000000200780c */ /* 0x000fe20003f06070 */
[----:B------:R-:W-:Y:S02]  /*0e00*/  IMAD.MOV.U32 R6, RZ, RZ, R10 ;  /* 0x000000ffff067224 */ /* 0x000fe400078e000a */
[----:B------:R-:W-:Y:S02]  /*0e10*/  IMAD.MOV.U32 R4, RZ, RZ, R8 ;  /* 0x000000ffff047224 */ /* 0x000fe400078e0008 */
[----:B------:R-:W-:Y:S02]  /*0e20*/  IMAD.MOV.U32 R5, RZ, RZ, R9 ;  /* 0x000000ffff057224 */ /* 0x000fe400078e0009 */
[----:B------:R-:W-:Y:S02]  /*0e30*/  IMAD.MOV.U32 R2, RZ, RZ, R14 ;  /* 0x000000ffff027224 */ /* 0x000fe400078e000e */
[----:B------:R-:W-:-:S04]  /*0e40*/  IMAD.MOV.U32 R3, RZ, RZ, R15 ;  /* 0x000000ffff037224 */ /* 0x000fc800078e000f */
[----:B------:R-:W-:Y:S05]  /*0e50*/  @!P0 BRA `(.L_x_30) ;  /* 0x0000000000208947 */ /* 0x000fea0003800000 */
[----:B------:R-:W-:-:S10]  /*0e60*/  DFMA.RM R2, R2, R6, R12 ;  /* 0x000000060202722b */ /* 0x000fd4000000400c */
[----:B------:R-:W-:-:S05]  /*0e70*/  IADD3 R6, P0, PT, R2, 0x1, RZ ;  /* 0x0000000102067810 */ /* 0x000fca0007f1e0ff */
[----:B------:R-:W-:-:S06]  /*0e80*/  IMAD.X R7, RZ, RZ, R3, P0 ;  /* 0x000000ffff077224 */ /* 0x000fcc00000e0603 */
[----:B------:R-:W-:-:S08]  /*0e90*/  DFMA.RP R4, -R2, R6, R4 ;  /* 0x000000060204722b */ /* 0x000fd00000008104 */
[----:B------:R-:W-:-:S06]  /*0ea0*/  DSETP.GT.AND P0, PT, R4, RZ, PT ;  /* 0x000000ff0400722a */ /* 0x000fcc0003f04000 */
[----:B------:R-:W-:Y:S02]  /*0eb0*/  FSEL R2, R6, R2, P0 ;  /* 0x0000000206027208 */ /* 0x000fe40000000000 */
[----:B------:R-:W-:Y:S01]  /*0ec0*/  FSEL R3, R7, R3, P0 ;  /* 0x0000000307037208 */ /* 0x000fe20000000000 */
[----:B------:R-:W-:Y:S06]  /*0ed0*/  BRA `(.L_x_31) ;  /* 0x0000000000647947 */ /* 0x000fec0003800000 */
.L_x_30:
[----:B------:R-:W-:-:S14]  /*0ee0*/  DSETP.NE.AND P0, PT, R4, RZ, PT ;  /* 0x000000ff0400722a */ /* 0x000fdc0003f05000 */
[----:B------:R-:W-:Y:S05]  /*0ef0*/  @!P0 BRA `(.L_x_32) ;  /* 0x0000000000588947 */ /* 0x000fea0003800000 */
[----:B------:R-:W-:-:S13]  /*0f00*/  ISETP.GE.AND P0, PT, R5, RZ, PT ;  /* 0x000000ff0500720c */ /* 0x000fda0003f06270 */
[----:B------:R-:W-:Y:S02]  /*0f10*/  @!P0 IMAD.MOV.U32 R2, RZ, RZ, 0x0 ;  /* 0x00000000ff028424 */ /* 0x000fe400078e00ff */
[----:B------:R-:W-:Y:S01]  /*0f20*/  @!P0 IMAD.MOV.U32 R3, RZ, RZ, -0x80000 ;  /* 0xfff80000ff038424 */ /* 0x000fe200078e00ff */
[----:B------:R-:W-:Y:S06]  /*0f30*/  @!P0 BRA `(.L_x_31) ;  /* 0x00000000004c8947 */ /* 0x000fec0003800000 */
[----:B------:R-:W-:-:S13]  /*0f40*/  ISETP.GT.AND P0, PT, R5, 0x7fefffff, PT ;  /* 0x7fefffff0500780c */ /* 0x000fda0003f04270 */
[----:B------:R-:W-:Y:S05]  /*0f50*/  @P0 BRA `(.L_x_32) ;  /* 0x0000000000400947 */ /* 0x000fea0003800000 */
[----:B------:R-:W-:Y:S01]  /*0f60*/  DMUL R2, R4, 8.11296384146066816958e+31 ;  /* 0x4690000004027828 */ /* 0x000fe20000000000 */
[----:B------:R-:W-:Y:S01]  /*0f70*/  IMAD.MOV.U32 R8, RZ, RZ, 0x0 ;  /* 0x00000000ff087424 */ /* 0x000fe200078e00ff */
[----:B------:R-:W-:Y:S01]  /*0f80*/  MOV R4, RZ ;  /* 0x000000ff00047202 */ /* 0x000fe20000000f00 */
[----:B------:R-:W-:-:S03]  /*0f90*/  IMAD.MOV.U32 R9, RZ, RZ, 0x3fd80000 ;  /* 0x3fd80000ff097424 */ /* 0x000fc600078e00ff */
[----:B------:R-:W0:Y:S02]  /*0fa0*/  MUFU.RSQ64H R5, R3 ;  /* 0x0000000300057308 */ /* 0x000e240000001c00 */
[----:B0-----:R-:W-:-:S08]  /*0fb0*/  DMUL R6, R4, R4 ;  /* 0x0000000404067228 */ /* 0x001fd00000000000 */
[----:B------:R-:W-:-:S08]  /*0fc0*/  DFMA R6, R2, -R6, 1 ;  /* 0x3ff000000206742b */ /* 0x000fd00000000806 */
[----:B------:R-:W-:Y:S02]  /*0fd0*/  DFMA R8, R6, R8, 0.5 ;  /* 0x3fe000000608742b */ /* 0x000fe40000000008 */
[----:B------:R-:W-:-:S08]  /*0fe0*/  DMUL R6, R4, R6 ;  /* 0x0000000604067228 */ /* 0x000fd00000000000 */
[----:B------:R-:W-:-:S08]  /*0ff0*/  DFMA R6, R8, R6, R4 ;  /* 0x000000060806722b */ /* 0x000fd00000000004 */
[----:B------:R-:W-:Y:S02]  /*1000*/  DMUL R4, R2, R6 ;  /* 0x0000000602047228 */ /* 0x000fe40000000000 */
[----:B------:R-:W-:-:S06]  /*1010*/  VIADD R7, R7, 0xfff00000 ;  /* 0xfff0000007077836 */ /* 0x000fcc0000000000 */
[----:B------:R-:W-:-:S08]  /*1020*/  DFMA R8, R4, -R4, R2 ;  /* 0x800000040408722b */ /* 0x000fd00000000002 */
[----:B------:R-:W-:-:S10]  /*1030*/  DFMA R2, R6, R8, R4 ;  /* 0x000000080602722b */ /* 0x000fd40000000004 */
[----:B------:R-:W-:Y:S01]  /*1040*/  VIADD R3, R3, 0xfcb00000 ;  /* 0xfcb0000003037836 */ /* 0x000fe20000000000 */
[----:B------:R-:W-:Y:S06]  /*1050*/  BRA `(.L_x_31) ;  /* 0x0000000000047947 */ /* 0x000fec0003800000 */
.L_x_32:
[----:B------:R-:W-:-:S11]  /*1060*/  DADD R2, R4, R4 ;  /* 0x0000000004027229 */ /* 0x000fd60000000004 */
.L_x_31:
[----:B------:R-:W-:Y:S02]  /*1070*/  IMAD.MOV.U32 R4, RZ, RZ, R2 ;  /* 0x000000ffff047224 */ /* 0x000fe400078e0002 */
[----:B------:R-:W-:Y:S02]  /*1080*/  IMAD.MOV.U32 R5, RZ, RZ, R3 ;  /* 0x000000ffff057224 */ /* 0x000fe400078e0003 */
[----:B------:R-:W-:Y:S02]  /*1090*/  IMAD.MOV.U32 R2, RZ, RZ, R0 ;  /* 0x000000ffff027224 */ /* 0x000fe400078e0000 */
[----:B------:R-:W-:-:S04]  /*10a0*/  IMAD.MOV.U32 R3, RZ, RZ, 0x0 ;  /* 0x00000000ff037424 */ /* 0x000fc800078e00ff */
[----:B------:R-:W-:Y:S05]  /*10b0*/  RET.REL.NODEC R2 `(_ZN15astroaccelerate9Clipping2EiPd) ;  /* 0xffffffec02d07950 */ /* 0x000fea0003c3ffff */
.L_x_33:
        /* <DEDUP_REMOVED lines=12> */
.L_x_108:


//--------------------- .text._ZN15astroaccelerate8ClippingEPdPii --------------------------
	.section	.text._ZN15astroaccelerate8ClippingEPdPii,"ax",@progbits
	.align	128
.text._ZN15astroaccelerate8ClippingEPdPii:
        .type           _ZN15astroaccelerate8ClippingEPdPii,@function
        .size           _ZN15astroaccelerate8ClippingEPdPii,(.L_x_111 - _ZN15astroaccelerate8ClippingEPdPii)
        .other          _ZN15astroaccelerate8ClippingEPdPii,@"STO_CUDA_ENTRY STV_DEFAULT"
_ZN15astroaccelerate8ClippingEPdPii:
[----:B------:R-:W-:Y:S01]  /*0000*/  LDC R1, c[0x0][0x37c] ;  /* 0x0000df00ff017b82 */ /* 0x000fe20000000800 */
[----:B------:R-:W0:Y:S01]  /*0010*/  S2R R5, SR_TID.X ;  /* 0x0000000000057919 */ /* 0x000e220000002100 */
[----:B------:R-:W0:Y:S01]  /*0020*/  LDCU UR4, c[0x0][0x360] ;  /* 0x00006c00ff0477ac */ /* 0x000e220008000800 */
[----:B------:R-:W0:Y:S01]  /*0030*/  S2R R0, SR_CTAID.X ;  /* 0x0000000000007919 */ /* 0x000e220000002500 */
[----:B------:R-:W1:Y:S01]  /*0040*/  LDCU UR5, c[0x0][0x390] ;  /* 0x00007200ff0577ac */ /* 0x000e620008000800 */
[----:B0-----:R-:W-:-:S05]  /*0050*/  IMAD R5, R0, UR4, R5 ;  /* 0x0000000400057c24 */ /* 0x001fca000f8e0205 */
[----:B-1----:R-:W-:-:S13]  /*0060*/  ISETP.GE.AND P0, PT, R5, UR5, PT ;  /* 0x0000000505007c0c */ /* 0x002fda000bf06270 */
[----:B------:R-:W-:Y:S05]  /*0070*/  @P0 EXIT ;  /* 0x000000000000094d */ /* 0x000fea0003800000 */
[----:B------:R-:W0:Y:S01]  /*0080*/  LDC.64 R2, c[0x0][0x388] ;  /* 0x0000e200ff027b82 */ /* 0x000e220000000a00 */
[----:B------:R-:W1:Y:S01]  /*0090*/  LDCU.64 UR4, c[0x0][0x358] ;  /* 0x00006b00ff0477ac */ /* 0x000e620008000a00 */
[----:B0-----:R-:W-:-:S06]  /*00a0*/  IMAD.WIDE R2, R5, 0x4, R2 ;  /* 0x0000000405027825 */ /* 0x001fcc00078e0202 */
[----:B-1----:R-:W2:Y:S01]  /*00b0*/  LDG.E R2, desc[UR4][R2.64] ;  /* 0x0000000402027981 */ /* 0x002ea2000c1e1900 */
[----:B------:R-:W0:Y:S01]  /*00c0*/  LDC.64 R6, c[0x0][0x380] ;  /* 0x0000e000ff067b82 */ /* 0x000e220000000a00 */
[----:B--2---:R-:W0:Y:S02]  /*00d0*/  I2F.F64 R4, R2 ;  /* 0x0000000200047312 */ /* 0x004e240000201c00 */
[----:B0-----:R-:W-:Y:S01]  /*00e0*/  REDG.E.ADD.F64.RN.STRONG.GPU desc[UR4][R6.64], R4 ;  /* 0x00000004060079a6 */ /* 0x001fe2000c12ff04 */
[----:B------:R-:W-:Y:S05]  /*00f0*/  EXIT ;  /* 0x000000000000794d */ /* 0x000fea0003800000 */
.L_x_34:
        /* <DEDUP_REMOVED lines=16> */
.L_x_111:


//--------------------- .text._ZN15astroaccelerate15Global_ConvergeEPdS0_S0_S0_S0_S0_S0_S0_S0_S0_PiifS1_S1_ --------------------------
	.section	.text._ZN15astroaccelerate15Global_ConvergeEPdS0_S0_S0_S0_S0_S0_S0_S0_S0_PiifS1_S1_,"ax",@progbits
	.align	128
.text._ZN15astroaccelerate15Global_ConvergeEPdS0_S0_S0_S0_S0_S0_S0_S0_S0_PiifS1_S1_:
        .type           _ZN15astroaccelerate15Global_ConvergeEPdS0_S0_S0_S0_S0_S0_S0_S0_S0_PiifS1_S1_,@function
        .size           _ZN15astroaccelerate15Global_ConvergeEPdS0_S0_S0_S0_S0_S0_S0_S0_S0_PiifS1_S1_,(.L_x_112 - _ZN15astroaccelerate15Global_ConvergeEPdS0_S0_S0_S0_S0_S0_S0_S0_S0_PiifS1_S1_)
        .other          _ZN15astroaccelerate15Global_ConvergeEPdS0_S0_S0_S0_S0_S0_S0_S0_S0_PiifS1_S1_,@"STO_CUDA_ENTRY STV_DEFAULT"
_ZN15astroaccelerate15Global_ConvergeEPdS0_S0_S0_S0_S0_S0_S0_S0_S0_PiifS1_S1_:
        /* <DEDUP_REMOVED lines=25> */
[----:B------:R-:W-:-:S08]  /*0190*/  DMUL R10, |R8|, R12 ;  /* 0x0000000c080a7228 */ /* 0x000fd00000000200 */
[--C-:B------:R-:W-:Y:S02]  /*01a0*/  DFMA R6, -R4, R10, |R8|.reuse ;  /* 0x0000000a0406722b */ /* 0x100fe40000000508 */
[----:B------:R-:W-:-:S06]  /*01b0*/  DADD R8, -RZ, |R8| ;  /* 0x00000000ff087229 */ /* 0x000fcc0000000508 */
[----:B------:R-:W-:-:S04]  /*01c0*/  DFMA R2, R12, R6, R10 ;  /* 0x000000060c02722b */ /* 0x000fc8000000000a */
[----:B------:R-:W-:-:S06]  /*01d0*/  FSETP.GEU.AND P1, PT, |R9|, 6.5827683646048100446e-37, PT ;  /* 0x036000000900780b */ /* 0x000fcc0003f2e200 */
[----:B------:R-:W-:-:S05]  /*01e0*/  FFMA R6, RZ, R5, R3 ;  /* 0x00000005ff067223 */ /* 0x000fca0000000003 */
[----:B------:R-:W-:-:S13]  /*01f0*/  FSETP.GT.AND P0, PT, |R6|, 1.469367938527859385e-39, PT ;  /* 0x001000000600780b */ /* 0x000fda0003f04200 */
[----:B------:R-:W-:Y:S05]  /*0200*/  @P0 BRA P1, `(.L_x_36) ;  /* 0x0000000000180947 */ /* 0x000fea0000800000 */
[----:B------:R-:W-:Y:S01]  /*0210*/  IMAD.MOV.U32 R10, RZ, RZ, R8 ;  /* 0x000000ffff0a7224 */ /* 0x000fe200078e0008 */
[----:B------:R-:W-:Y:S01]  /*0220*/  MOV R12, 0x270 ;  /* 0x00000270000c7802 */ /* 0x000fe20000000f00 */
[----:B------:R-:W-:Y:S02]  /*0230*/  IMAD.MOV.U32 R11, RZ, RZ, R9 ;  /* 0x000000ffff0b7224 */ /* 0x000fe400078e0009 */
[----:B------:R-:W-:Y:S02]  /*0240*/  IMAD.MOV.U32 R8, RZ, RZ, R4 ;  /* 0x000000ffff087224 */ /* 0x000fe400078e0004 */
[----:B------:R-:W-:-:S07]  /*0250*/  IMAD.MOV.U32 R9, RZ, RZ, R5 ;  /* 0x000000ffff097224 */ /* 0x000fce00078e0005 */
[----:B------:R-:W-:Y:S05]  /*0260*/  CALL.REL.NOINC `($__internal_3_$__cuda_sm20_div_rn_f64_full) ;  /* 0x0000000400787944 */ /* 0x000fea0003c00000 */
.L_x_36:
[----:B------:R-:W-:Y:S05]  /*0270*/  BSYNC.RECONVERGENT B0 ;  /* 0x0000000000007941 */ /* 0x000fea0003800200 */
.L_x_35:
[----:B------:R-:W0:Y:S01]  /*0280*/  LDCU UR6, c[0x0][0x3dc] ;  /* 0x00007b80ff0677ac */ /* 0x000e220008000800 */
[----:B------:R-:W-:Y:S04]  /*0290*/  BSSY.RECONVERGENT B0, `(.L_x_37) ;  /* 0x0000029000007945 */ /* 0x000fe80003800200 */
[----:B------:R-:W-:Y:S01]  /*02a0*/  BSSY.RELIABLE B1, `(.L_x_38) ;  /* 0x0000024000017945 */ /* 0x000fe20003800100 */
[----:B0-----:R-:W0:Y:S02]  /*02b0*/  F2F.F64.F32 R4, UR6 ;  /* 0x0000000600047d10 */ /* 0x001e240008201800 */
[----:B0-----:R-:W-:-:S14]  /*02c0*/  DSETP.GT.AND P0, PT, R2, R4, PT ;  /* 0x000000040200722a */ /* 0x001fdc0003f04000 */
[----:B------:R-:W-:Y:S05]  /*02d0*/  @P0 BRA `(.L_x_39) ;  /* 0x0000000000800947 */ /* 0x000fea0003800000 */
        /* <DEDUP_REMOVED lines=26> */
[----:B------:R-:W-:-:S07]  /*0480*/  IMAD.MOV.U32 R9, RZ, RZ, R7 ;  /* 0x000000ffff097224 */ /* 0x000fce00078e0007 */
[----:B------:R-:W-:Y:S05]  /*0490*/  CALL.REL.NOINC `($__internal_3_$__cuda_sm20_div_rn_f64_full) ;  /* 0x0000000000ec7944 */ /* 0x000fea0003c00000 */
.L_x_41:
[----:B------:R-:W-:Y:S05]  /*04a0*/  BSYNC.RECONVERGENT B2 ;  /* 0x0000000000027941 */ /* 0x000fea0003800200 */
.L_x_40:
[----:B------:R-:W-:-:S14]  /*04b0*/  DSETP.GT.AND P0, PT, R2, R4, PT ;  /* 0x000000040200722a */ /* 0x000fdc0003f04000 */
[----:B------:R-:W-:Y:S05]  /*04c0*/  @!P0 BREAK.RELIABLE B1 ;  /* 0x0000000000018942 */ /* 0x000fea0003800100 */
[----:B------:R-:W-:Y:S05]  /*04d0*/  @!P0 BRA `(.L_x_42) ;  /* 0x0000000000108947 */ /* 0x000fea0003800000 */
.L_x_39:
[----:B------:R-:W-:Y:S05]  /*04e0*/  BSYNC.RELIABLE B1 ;  /* 0x0000000000017941 */ /* 0x000fea0003800100 */
.L_x_38:
[----:B------:R-:W0:Y:S02]  /*04f0*/  LDC.64 R2, c[0x0][0x3d0] ;  /* 0x0000f400ff027b82 */ /* 0x000e240000000a00 */
[----:B0-----:R-:W-:-:S05]  /*0500*/  IMAD.WIDE R2, R0, 0x4, R2 ;  /* 0x0000000400027825 */ /* 0x001fca00078e0202 */
[----:B------:R0:W-:Y:S02]  /*0510*/  STG.E desc[UR4][R2.64], RZ ;  /* 0x000000ff02007986 */ /* 0x0001e4000c101904 */
.L_x_42:
[----:B------:R-:W-:Y:S05]  /*0520*/  BSYNC.RECONVERGENT B0 ;  /* 0x0000000000007941 */ /* 0x000fea0003800200 */
.L_x_37:
[----:B------:R-:W-:Y:S05]  /*0530*/  WARPSYNC.ALL ;  /* 0x0000000000007948 */ /* 0x000fea0003800000 */
[----:B------:R-:W-:-:S13]  /*0540*/  ISETP.NE.AND P0, PT, R0, RZ, PT ;  /* 0x000000ff0000720c */ /* 0x000fda0003f05270 */
[----:B------:R-:W-:Y:S05]  /*0550*/  @P0 EXIT ;  /* 0x000000000000094d */ /* 0x000fea0003800000 */
[----:B------:R-:W1:Y:S08]  /*0560*/  LDC.64 R6, c[0x0][0x3b0] ;  /* 0x0000ec00ff067b82 */ /* 0x000e700000000a00 */
[----:B0-----:R-:W0:Y:S01]  /*0570*/  LDC.64 R2, c[0x0][0x390] ;  /* 0x0000e400ff027b82 */ /* 0x001e220000000a00 */
[----:B-1----:R-:W2:Y:S04]  /*0580*/  LDG.E.64 R4, desc[UR4][R6.64] ;  /* 0x0000000406047981 */ /* 0x002ea8000c1e1b00 */
[----:B0-----:R-:W2:Y:S01]  /*0590*/  LDG.E.64 R8, desc[UR4][R2.64] ;  /* 0x0000000402087981 */ /* 0x001ea2000c1e1b00 */
[----:B------:R-:W-:Y:S01]  /*05a0*/  UMOV UR6, 0xd2f1a9fc ;  /* 0xd2f1a9fc00067882 */ /* 0x000fe20000000000 */
[----:B------:R-:W-:Y:S01]  /*05b0*/  UMOV UR7, 0x3f50624d ;  /* 0x3f50624d00077882 */ /* 0x000fe20000000000 */
[----:B--2---:R-:W-:-:S08]  /*05c0*/  DADD R8, R4, -R8 ;  /* 0x0000000004087229 */ /* 0x004fd00000000808 */
[----:B------:R-:W-:-:S14]  /*05d0*/  DSETP.GEU.AND P0, PT, |R8|, UR6, PT ;  /* 0x0000000608007e2a */ /* 0x000fdc000bf0e200 */
[----:B------:R-:W-:Y:S05]  /*05e0*/  @P0 BRA `(.L_x_43) ;  /* 0x0000000000600947 */ /* 0x000fea0003800000 */
[----:B------:R-:W0:Y:S08]  /*05f0*/  LDC.64 R12, c[0x0][0x3b8] ;  /* 0x0000ee00ff0c7b82 */ /* 0x000e300000000a00 */
[----:B------:R-:W1:Y:S01]  /*0600*/  LDC.64 R10, c[0x0][0x398] ;  /* 0x0000e600ff0a7b82 */ /* 0x000e620000000a00 */
[----:B0-----:R-:W2:Y:S04]  /*0610*/  LDG.E.64 R8, desc[UR4][R12.64] ;  /* 0x000000040c087981 */ /* 0x001ea8000c1e1b00 */
[----:B-1----:R-:W2:Y:S02]  /*0620*/  LDG.E.64 R10, desc[UR4][R10.64] ;  /* 0x000000040a0a7981 */ /* 0x002ea4000c1e1b00 */
        /* <DEDUP_REMOVED lines=16> */
[----:B------:R-:W0:Y:S01]  /*0730*/  @!P0 LDC.64 R8, c[0x0][0x3e8] ;  /* 0x0000fa00ff088b82 */ /* 0x000e220000000a00 */
[----:B------:R-:W-:-:S05]  /*0740*/  @!P0 IMAD.MOV.U32 R15, RZ, RZ, 0x1 ;  /* 0x00000001ff0f8424 */ /* 0x000fca00078e00ff */
[----:B0-----:R0:W-:Y:S04]  /*0750*/  @!P0 STG.E desc[UR4][R8.64], R15 ;  /* 0x0000000f08008986 */ /* 0x0011e8000c101904 */
[----:B------:R0:W5:Y:S02]  /*0760*/  @!P0 LDG.E.64 R4, desc[UR4][R6.64] ;  /* 0x0000000406048981 */ /* 0x000164000c1e1b00 */
.L_x_43:
[----:B0-----:R-:W0:Y:S01]  /*0770*/  LDC.64 R6, c[0x0][0x3b8] ;  /* 0x0000ee00ff067b82 */ /* 0x001e220000000a00 */
[----:B-----5:R-:W-:Y:S04]  /*0780*/  STG.E.64 desc[UR4][R2.64], R4 ;  /* 0x0000000402007986 */ /* 0x020fe8000c101b04 */
[----:B0-----:R-:W2:Y:S03]  /*0790*/  LDG.E.64 R6, desc[UR4][R6.64] ;  /* 0x0000000406067981 */ /* 0x001ea6000c1e1b00 */
[----:B------:R-:W2:Y:S08]  /*07a0*/  LDC.64 R12, c[0x0][0x398] ;  /* 0x0000e600ff0c7b82 */ /* 0x000eb00000000a00 */
[----:B------:R-:W0:Y:S08]  /*07b0*/  LDC.64 R8, c[0x0][0x3c0] ;  /* 0x0000f000ff087b82 */ /* 0x000e300000000a00 */
[----:B------:R-:W1:Y:S01]  /*07c0*/  LDC.64 R14, c[0x0][0x3a0] ;  /* 0x0000e800ff0e7b82 */ /* 0x000e620000000a00 */
[----:B--2---:R-:W-:Y:S04]  /*07d0*/  STG.E.64 desc[UR4][R12.64], R6 ;  /* 0x000000060c007986 */ /* 0x004fe8000c101b04 */
[----:B0-----:R-:W1:Y:S03]  /*07e0*/  LDG.E.64 R8, desc[UR4][R8.64] ;  /* 0x0000000408087981 */ /* 0x001e66000c1e1b00 */
[----:B------:R-:W0:Y:S08]  /*07f0*/  LDC.64 R10, c[0x0][0x3c8] ;  /* 0x0000f200ff0a7b82 */ /* 0x000e300000000a00 */
[----:B------:R-:W2:Y:S01]  /*0800*/  LDC.64 R16, c[0x0][0x3a8] ;  /* 0x0000ea00ff107b82 */ /* 0x000ea20000000a00 */
[----:B-1----:R-:W-:Y:S04]  /*0810*/  STG.E.64 desc[UR4][R14.64], R8 ;  /* 0x000000080e007986 */ /* 0x002fe8000c101b04 */
[----:B0-----:R-:W2:Y:S04]  /*0820*/  LDG.E.64 R10, desc[UR4][R10.64] ;  /* 0x000000040a0a7981 */ /* 0x001ea8000c1e1b00 */
[----:B--2---:R-:W-:Y:S01]  /*0830*/  STG.E.64 desc[UR4][R16.64], R10 ;  /* 0x0000000a10007986 */ /* 0x004fe2000c101b04 */
[----:B------:R-:W-:Y:S05]  /*0840*/  EXIT ;  /* 0x000000000000794d */ /* 0x000fea0003800000 */
        .weak           $__internal_3_$__cuda_sm20_div_rn_f64_full
        .type           $__internal_3_$__cuda_sm20_div_rn_f64_full,@function
        .size           $__internal_3_$__cuda_sm20_div_rn_f64_full,(.L_x_112 - $__internal_3_$__cuda_sm20_div_rn_f64_full)
$__internal_3_$__cuda_sm20_div_rn_f64_full:
        /* <DEDUP_REMOVED lines=10> */
[----:B------:R-:W-:-:S03]  /*08f0*/  ISETP.GE.U32.AND P1, PT, R13, R16, PT ;  /* 0x000000100d00720c */ /* 0x000fc60003f26070 */
[----:B------:R-:W-:Y:S01]  /*0900*/  @!P2 LOP3.LUT R14, R9, 0x7ff00000, RZ, 0xc0, !PT ;  /* 0x7ff00000090ea812 */ /* 0x000fe200078ec0ff */
[----:B------:R-:W-:Y:S01]  /*0910*/  @!P2 IMAD.MOV.U32 R20, RZ, RZ, RZ ;  /* 0x000000ffff14a224 */ /* 0x000fe200078e00ff */
[----:B------:R-:W0:Y:S02]  /*0920*/  MUFU.RCP64H R19, R7 ;  /* 0x0000000700137308 */ /* 0x000e240000001800 */
[----:B------:R-:W-:Y:S01]  /*0930*/  @!P2 ISETP.GE.U32.AND P3, PT, R13, R14, PT ;  /* 0x0000000e0d00a20c */ /* 0x000fe20003f66070 */
[----:B------:R-:W-:-:S05]  /*0940*/  IMAD.MOV.U32 R14, RZ, RZ, 0x1ca00000 ;  /* 0x1ca00000ff0e7424 */ /* 0x000fca00078e00ff */
[----:B------:R-:W-:-:S04]  /*0950*/  @!P2 SEL R15, R14, 0x63400000, !P3 ;  /* 0x634000000e0fa807 */ /* 0x000fc80005800000 */
[----:B------:R-:W-:-:S04]  /*0960*/  @!P2 LOP3.LUT R15, R15, 0x80000000, R11, 0xf8, !PT ;  /* 0x800000000f0fa812 */ /* 0x000fc800078ef80b */
[----:B------:R-:W-:Y:S01]  /*0970*/  @!P2 LOP3.LUT R21, R15, 0x100000, RZ, 0xfc, !PT ;  /* 0x001000000f15a812 */ /* 0x000fe200078efcff */
[----:B0-----:R-:W-:-:S08]  /*0980*/  DFMA R2, R18, -R6, 1 ;  /* 0x3ff000001202742b */ /* 0x001fd00000000806 */
[----:B------:R-:W-:-:S08]  /*0990*/  DFMA R2, R2, R2, R2 ;  /* 0x000000020202722b */ /* 0x000fd00000000002 */
[----:B------:R-:W-:Y:S01]  /*09a0*/  DFMA R18, R18, R2, R18 ;  /* 0x000000021212722b */ /* 0x000fe20000000012 */
[----:B------:R-:W-:Y:S01]  /*09b0*/  SEL R3, R14, 0x63400000, !P1 ;  /* 0x634000000e037807 */ /* 0x000fe20004800000 */
[----:B------:R-:W-:-:S03]  /*09c0*/  IMAD.MOV.U32 R2, RZ, RZ, R10 ;  /* 0x000000ffff027224 */ /* 0x000fc600078e000a */
[----:B------:R-:W-:-:S03]  /*09d0*/  LOP3.LUT R3, R3, 0x800fffff, R11, 0xf8, !PT ;  /* 0x800fffff03037812 */ /* 0x000fc600078ef80b */
[----:B------:R-:W-:-:S03]  /*09e0*/  DFMA R22, R18, -R6, 1 ;  /* 0x3ff000001216742b */ /* 0x000fc60000000806 */
[----:B------:R-:W-:-:S05]  /*09f0*/  @!P2 DFMA R2, R2, 2, -R20 ;  /* 0x400000000202a82b */ /* 0x000fca0000000814 */
[----:B------:R-:W-:Y:S01]  /*0a00*/  DFMA R18, R18, R22, R18 ;  /* 0x000000161212722b */ /* 0x000fe20000000012 */
[----:B------:R-:W-:Y:S02]  /*0a10*/  IMAD.MOV.U32 R23, RZ, RZ, R13 ;  /* 0x000000ffff177224 */ /* 0x000fe400078e000d */
[----:B------:R-:W-:Y:S01]  /*0a20*/  IMAD.MOV.U32 R22, RZ, RZ, R16 ;  /* 0x000000ffff167224 */ /* 0x000fe200078e0010 */
[----:B------:R-:W-:Y:S02]  /*0a30*/  @!P0 LOP3.LUT R22, R7, 0x7ff00000, RZ, 0xc0, !PT ;  /* 0x7ff0000007168812 */ /* 0x000fe400078ec0ff */
[----:B------:R-:W-:Y:S02]  /*0a40*/  @!P2 LOP3.LUT R23, R3, 0x7ff00000, RZ, 0xc0, !PT ;  /* 0x7ff000000317a812 */ /* 0x000fe400078ec0ff */
[----:B------:R-:W-:Y:S01]  /*0a50*/  DMUL R20, R18, R2 ;  /* 0x0000000212147228 */ /* 0x000fe20000000000 */
[----:B------:R-:W-:Y:S02]  /*0a60*/  VIADD R24, R22, 0xffffffff ;  /* 0xffffffff16187836 */ /* 0x000fe40000000000 */
[----:B------:R-:W-:-:S05]  /*0a70*/  VIADD R15, R23, 0xffffffff ;  /* 0xffffffff170f7836 */ /* 0x000fca0000000000 */
[----:B------:R-:W-:Y:S01]  /*0a80*/  DFMA R16, R20, -R6, R2 ;  /* 0x800000061410722b */ /* 0x000fe20000000002 */
[----:B------:R-:W-:-:S04]  /*0a90*/  ISETP.GT.U32.AND P0, PT, R15, 0x7feffffe, PT ;  /* 0x7feffffe0f00780c */ /* 0x000fc80003f04070 */
[----:B------:R-:W-:-:S03]  /*0aa0*/  ISETP.GT.U32.OR P0, PT, R24, 0x7feffffe, P0 ;  /* 0x7feffffe1800780c */ /* 0x000fc60000704470 */
[----:B------:R-:W-:-:S10]  /*0ab0*/  DFMA R16, R18, R16, R20 ;  /* 0x000000101210722b */ /* 0x000fd40000000014 */
[----:B------:R-:W-:Y:S05]  /*0ac0*/  @P0 BRA `(.L_x_45) ;  /* 0x00000000006c0947 */ /* 0x000fea0003800000 */
[----:B------:R-:W-:-:S04]  /*0ad0*/  LOP3.LUT R18, R9, 0x7ff00000, RZ, 0xc0, !PT ;  /* 0x7ff0000009127812 */ /* 0x000fc800078ec0ff */
[CC--:B------:R-:W-:Y:S02]  /*0ae0*/  VIADDMNMX R10, R13.reuse, -R18.reuse, 0xb9600000, !PT ;  /* 0xb96000000d0a7446 */ /* 0x0c0fe40007800912 */
[----:B------:R-:W-:Y:S02]  /*0af0*/  ISETP.GE.U32.AND P0, PT, R13, R18, PT ;  /* 0x000000120d00720c */ /* 0x000fe40003f06070 */
[----:B------:R-:W-:Y:S02]  /*0b00*/  VIMNMX R10, PT, PT, R10, 0x46a00000, PT ;  /* 0x46a000000a0a7848 */ /* 0x000fe40003fe0100 */
[----:B------:R-:W-:-:S05]  /*0b10*/  SEL R13, R14, 0x63400000, !P0 ;  /* 0x634000000e0d7807 */ /* 0x000fca0004000000 */
[----:B------:R-:W-:Y:S02]  /*0b20*/  IMAD.IADD R13, R10, 0x1, -R13 ;  /* 0x000000010a0d7824 */ /* 0x000fe400078e0a0d */
[----:B------:R-:W-:Y:S02]  /*0b30*/  IMAD.MOV.U32 R10, RZ, RZ, RZ ;  /* 0x000000ffff0a7224 */ /* 0x000fe400078e00ff */
        /* <DEDUP_REMOVED lines=20> */
.L_x_45:
        /* <DEDUP_REMOVED lines=16> */
.L_x_48:
[----:B------:R-:W-:Y:S01]  /*0d80*/  LOP3.LUT R15, R9, 0x80000, RZ, 0xfc, !PT ;  /* 0x00080000090f7812 */ /* 0x000fe200078efcff */
[----:B------:R-:W-:Y:S01]  /*0d90*/  IMAD.MOV.U32 R14, RZ, RZ, R8 ;  /* 0x000000ffff0e7224 */ /* 0x000fe200078e0008 */
[----:B------:R-:W-:Y:S06]  /*0da0*/  BRA `(.L_x_46) ;  /* 0x0000000000087947 */ /* 0x000fec0003800000 */
.L_x_47:
[----:B------:R-:W-:Y:S01]  /*0db0*/  LOP3.LUT R15, R11, 0x80000, RZ, 0xfc, !PT ;  /* 0x000800000b0f7812 */ /* 0x000fe200078efcff */
[----:B------:R-:W-:-:S07]  /*0dc0*/  IMAD.MOV.U32 R14, RZ, RZ, R10 ;  /* 0x000000ffff0e7224 */ /* 0x000fce00078e000a */
.L_x_46:
[----:B------:R-:W-:Y:S05]  /*0dd0*/  BSYNC.RECONVERGENT B3 ;  /* 0x0000000000037941 */ /* 0x000fea0003800200 */
.L_x_44:
[----:B------:R-:W-:Y:S02]  /*0de0*/  IMAD.MOV.U32 R13, RZ, RZ, 0x0 ;  /* 0x00000000ff0d7424 */ /* 0x000fe400078e00ff */
[----:B------:R-:W-:Y:S02]  /*0df0*/  IMAD.MOV.U32 R2, RZ, RZ, R14 ;  /* 0x000000ffff027224 */ /* 0x000fe400078e000e */
[----:B------:R-:W-:Y:S01]  /*0e00*/  IMAD.MOV.U32 R3, RZ, RZ, R15 ;  /* 0x000000ffff037224 */ /* 0x000fe200078e000f */
[----:B------:R-:W-:Y:S06]  /*0e10*/  RET.REL.NODEC R12 `(_ZN15astroaccelerate15Global_ConvergeEPdS0_S0_S0_S0_S0_S0_S0_S0_S0_PiifS1_S1_) ;  /* 0xfffffff00c787950 */ /* 0x000fec0003c3ffff */
.L_x_49:
        /* <DEDUP_REMOVED lines=14> */
.L_x_112:


//--------------------- .text._ZN15astroaccelerate7ReplaceEPfiiS0_PdS1_PiyS2_P24curandStatePhilox4_32_10i --------------------------
	.section	.text._ZN15astroaccelerate7ReplaceEPfiiS0_PdS1_PiyS2_P24curandStatePhilox4_32_10i,"ax",@progbits
	.align	128
.text._ZN15astroaccelerate7ReplaceEPfiiS0_PdS1_PiyS2_P24curandStatePhilox4_32_10i:
        .type           _ZN15astroaccelerate7ReplaceEPfiiS0_PdS1_PiyS2_P24curandStatePhilox4_32_10i,@function
        .size           _ZN15astroaccelerate7ReplaceEPfiiS0_PdS1_PiyS2_P24curandStatePhilox4_32_10i,(.L_x_114 - _ZN15astroaccelerate7ReplaceEPfiiS0_PdS1_PiyS2_P24curandStatePhilox4_32_10i)
        .other          _ZN15astroaccelerate7ReplaceEPfiiS0_PdS1_PiyS2_P24curandStatePhilox4_32_10i,@"STO_CUDA_ENTRY STV_DEFAULT"
_ZN15astroaccelerate7ReplaceEPfiiS0_PdS1_PiyS2_P24curandStatePhilox4_32_10i:
[----:B------:R-:W-:Y:S01]  /*0000*/  LDC R1, c[0x0][0x37c] ;  /* 0x0000df00ff017b82 */ /* 0x000fe20000000800 */
[----:B------:R-:W0:Y:S01]  /*0010*/  S2R R6, SR_TID.X ;  /* 0x0000000000067919 */ /* 0x000e220000002100 */
[----:B------:R-:W0:Y:S06]  /*0020*/  LDCU UR4, c[0x0][0x360] ;  /* 0x00006c00ff0477ac */ /* 0x000e2c0008000800 */
[----:B------:R-:W1:Y:S01]  /*0030*/  S2UR UR5, SR_CTAID.Y ;  /* 0x00000000000579c3 */ /* 0x000e620000002600 */
[----:B------:R-:W0:Y:S07]  /*0040*/  S2R R3, SR_CTAID.X ;  /* 0x0000000000037919 */ /* 0x000e2e0000002500 */
[----:B------:R-:W1:Y:S08]  /*0050*/  LDC R0, c[0x0][0x3c8] ;  /* 0x0000f200ff007b82 */ /* 0x000e700000000800 */
[----:B------:R-:W1:Y:S08]  /*0060*/  LDC R5, c[0x0][0x364] ;  /* 0x0000d900ff057b82 */ /* 0x000e700000000800 */
[----:B------:R-:W2:Y:S01]  /*0070*/  LDC.64 R14, c[0x0][0x388] ;  /* 0x0000e200ff0e7b82 */ /* 0x000ea20000000a00 */
[----:B0-----:R-:W-:-:S02]  /*0080*/  IMAD R6, R3, UR4, R6 ;  /* 0x0000000403067c24 */ /* 0x001fc4000f8e0206 */
[----:B-1----:R-:W-:-:S05]  /*0090*/  IMAD R5, R5, UR5, R0 ;  /* 0x0000000505057c24 */ /* 0x002fca000f8e0200 */
[----:B--2---:R-:W-:-:S04]  /*00a0*/  ISETP.GE.AND P0, PT, R5, R14, PT ;  /* 0x0000000e0500720c */ /* 0x004fc80003f06270 */
[----:B------:R-:W-:-:S13]  /*00b0*/  ISETP.GE.OR P0, PT, R6, R15, P0 ;  /* 0x0000000f0600720c */ /* 0x000fda0000706670 */
[----:B------:R-:W-:Y:S05]  /*00c0*/  @P0 EXIT ;  /* 0x000000000000094d */ /* 0x000fea0003800000 */
[----:B------:R-:W0:Y:S01]  /*00d0*/  LDC.64 R2, c[0x0][0x3a8] ;  /* 0x0000ea00ff027b82 */ /* 0x000e220000000a00 */
[----:B------:R-:W1:Y:S07]  /*00e0*/  LDCU.64 UR4, c[0x0][0x358] ;  /* 0x00006b00ff0477ac */ /* 0x000e6e0008000a00 */
[----:B------:R-:W2:Y:S08]  /*00f0*/  LDC.64 R20, c[0x0][0x380] ;  /* 0x0000e000ff147b82 */ /* 0x000eb00000000a00 */
[----:B------:R-:W3:Y:S01]  /*0100*/  LDC.64 R16, c[0x0][0x398] ;  /* 0x0000e600ff107b82 */ /* 0x000ee20000000a00 */
[----:B0-----:R-:W-:-:S07]  /*0110*/  IMAD.WIDE R2, R5, 0x4, R2 ;  /* 0x0000000405027825 */ /* 0x001fce00078e0202 */
[----:B------:R-:W0:Y:S01]  /*0120*/  LDC.64 R18, c[0x0][0x3a0] ;  /* 0x0000e800ff127b82 */ /* 0x000e220000000a00 */
[----:B-1----:R-:W4:Y:S01]  /*0130*/  LDG.E R0, desc[UR4][R2.64] ;  /* 0x0000000402007981 */ /* 0x002f22000c1e1900 */
[----:B------:R-:W-:-:S03]  /*0140*/  IMAD.WIDE R8, R5, R15, RZ ;  /* 0x0000000f05087225 */ /* 0x000fc600078e02ff */
[----:B--2---:R-:W-:-:S04]  /*0150*/  LEA R20, P1, R8, R20, 0x2 ;  /* 0x0000001408147211 */ /* 0x004fc800078210ff */
[----:B------:R-:W-:Y:S01]  /*0160*/  LEA.HI.X R21, R8, R21, R9, 0x2, P1 ;  /* 0x0000001508157211 */ /* 0x000fe200008f1409 */
[----:B---3--:R-:W-:-:S04]  /*0170*/  IMAD.WIDE R16, R5, 0x8, R16 ;  /* 0x0000000805107825 */ /* 0x008fc800078e0210 */
[----:B0-----:R-:W-:Y:S01]  /*0180*/  IMAD.WIDE R18, R5, 0x8, R18 ;  /* 0x0000000805127825 */ /* 0x001fe200078e0212 */
[----:B----4-:R-:W-:-:S13]  /*0190*/  ISETP.NE.AND P0, PT, R0, RZ, PT ;  /* 0x000000ff0000720c */ /* 0x010fda0003f05270 */
[----:B------:R-:W-:Y:S05]  /*01a0*/  @!P0 BRA `(.L_x_50) ;  /* 0x0000000000748947 */ /* 0x000fea0003800000 */
[----:B------:R-:W2:Y:S01]  /*01b0*/  LDG.E.64 R18, desc[UR4][R18.64] ;  /* 0x0000000412127981 */ /* 0x000ea2000c1e1b00 */
[----:B------:R-:W-:-:S03]  /*01c0*/  IMAD.WIDE R6, R6, 0x4, R20 ;  /* 0x0000000406067825 */ /* 0x000fc600078e0214 */
[----:B------:R-:W3:Y:S04]  /*01d0*/  LDG.E.64 R16, desc[UR4][R16.64] ;  /* 0x0000000410107981 */ /* 0x000ee8000c1e1b00 */
[----:B------:R-:W4:Y:S01]  /*01e0*/  LDG.E R0, desc[UR4][R6.64] ;  /* 0x0000000406007981 */ /* 0x000f22000c1e1900 */
[----:B------:R-:W-:Y:S01]  /*01f0*/  IMAD.MOV.U32 R2, RZ, RZ, 0x1 ;  /* 0x00000001ff027424 */ /* 0x000fe200078e00ff */
[----:B------:R-:W-:Y:S01]  /*0200*/  BSSY.RECONVERGENT B0, `(.L_x_51) ;  /* 0x0000014000007945 */ /* 0x000fe20003800200 */
[----:B--2---:R-:W0:Y:S04]  /*0210*/  MUFU.RCP64H R3, R19 ;  /* 0x0000001300037308 */ /* 0x004e280000001800 */
[----:B0-----:R-:W-:-:S08]  /*0220*/  DFMA R4, -R18, R2, 1 ;  /* 0x3ff000001204742b */ /* 0x001fd00000000102 */
[----:B------:R-:W-:Y:S01]  /*0230*/  DFMA R4, R4, R4, R4 ;  /* 0x000000040404722b */ /* 0x000fe20000000004 */
[----:B----4-:R-:W3:Y:S07]  /*0240*/  F2F.F64.F32 R8, R0 ;  /* 0x0000000000087310 */ /* 0x010eee0000201800 */
        /* <DEDUP_REMOVED lines=11> */
[----:B------:R-:W-:-:S07]  /*0300*/  MOV R0, 0x320 ;  /* 0x0000032000007802 */ /* 0x000fce0000000f00 */
[----:B------:R-:W-:Y:S05]  /*0310*/  CALL.REL.NOINC `($__internal_4_$__cuda_sm20_div_rn_f64_full) ;  /* 0x0000000400ec7944 */ /* 0x000fea0003c00000 */
[----:B------:R-:W-:Y:S02]  /*0320*/  IMAD.MOV.U32 R2, RZ, RZ, R12 ;  /* 0x000000ffff027224 */ /* 0x000fe400078e000c */
[----:B------:R-:W-:-:S07]  /*0330*/  IMAD.MOV.U32 R3, RZ, RZ, R13 ;  /* 0x000000ffff037224 */ /* 0x000fce00078e000d */
.L_x_52:
[----:B------:R-:W-:Y:S05]  /*0340*/  BSYNC.RECONVERGENT B0 ;  /* 0x0000000000007941 */ /* 0x000fea0003800200 */
.L_x_51:
[----:B------:R-:W0:Y:S02]  /*0350*/  F2F.F32.F64 R3, R2 ;  /* 0x0000000200037310 */ /* 0x000e240000301000 */
[----:B0-----:R-:W-:Y:S01]  /*0360*/  STG.E desc[UR4][R6.64], R3 ;  /* 0x0000000306007986 */ /* 0x001fe2000c101904 */
[----:B------:R-:W-:Y:S05]  /*0370*/  EXIT ;  /* 0x000000000000794d */ /* 0x000fea0003800000 */
.L_x_50:
[----:B------:R-:W0:Y:S01]  /*0380*/  LDC.64 R12, c[0x0][0x3b0] ;  /* 0x0000ec00ff0c7b82 */ /* 0x000e220000000a00 */
[--C-:B------:R-:W-:Y:S01]  /*0390*/  SHF.R.S32.HI R7, RZ, 0x1f, R6.reuse ;  /* 0x0000001fff077819 */ /* 0x100fe20000011406 */
[C---:B------:R-:W-:Y:S01]  /*03a0*/  IMAD.WIDE.U32 R22, R6.reuse, -0x326172a9, RZ ;  /* 0xcd9e8d5706167825 */ /* 0x040fe200078e00ff */
[----:B------:R-:W1:Y:S01]  /*03b0*/  LDCU.64 UR6, c[0x0][0x3c0] ;  /* 0x00007800ff0677ac */ /* 0x000e620008000a00 */
[----:B------:R-:W-:Y:S02]  /*03c0*/  SHF.R.S32.HI R4, RZ, 0x1f, R6 ;  /* 0x0000001fff047819 */ /* 0x000fe40000011406 */
[----:B------:R-:W-:-:S04]  /*03d0*/  IADD3 R0, P0, PT, R6, R5, RZ ;  /* 0x0000000506007210 */ /* 0x000fc80007f1e0ff */
[----:B------:R-:W-:Y:S02]  /*03e0*/  LEA.HI.X.SX32 R5, R5, R4, 0x1, P0 ;  /* 0x0000000405057211 */ /* 0x000fe400000f0eff */
[----:B0-----:R-:W-:Y:S01]  /*03f0*/  LOP3.LUT R8, R7, R13, RZ, 0x3c, !PT ;  /* 0x0000000d07087212 */ /* 0x001fe200078e3cff */
[----:B------:R-:W-:Y:S01]  /*0400*/  VIADD R15, R12, 0x9e3779b9 ;  /* 0x9e3779b90c0f7836 */ /* 0x000fe20000000000 */
[----:B------:R-:W-:Y:S01]  /*0410*/  LOP3.LUT R10, R23, R12, RZ, 0x3c, !PT ;  /* 0x0000000c170a7212 */ /* 0x000fe200078e3cff */
[----:B------:R-:W-:Y:S02]  /*0420*/  VIADD R23, R13, 0xbb67ae85 ;  /* 0xbb67ae850d177836 */ /* 0x000fe40000000000 */
[----:B------:R-:W-:-:S04]  /*0430*/  IMAD.WIDE.U32 R8, R8, -0x326172a9, RZ ;  /* 0xcd9e8d5708087825 */ /* 0x000fc800078e00ff */
[----:B------:R-:W-:Y:S01]  /*0440*/  IMAD.WIDE.U32 R10, R10, -0x2daee0ad, RZ ;  /* 0xd2511f530a0a7825 */ /* 0x000fe200078e00ff */
[----:B------:R-:W-:Y:S02]  /*0450*/  LOP3.LUT R22, R15, R22, R9, 0x96, !PT ;  /* 0x000000160f167212 */ /* 0x000fe400078e9609 */
[C---:B------:R-:W-:Y:S01]  /*0460*/  IADD3 R15, PT, PT, R12.reuse, -0x255992d5, RZ ;  /* 0xdaa66d2b0c0f7810 */ /* 0x040fe20007ffe0ff */
[----:B------:R-:W-:Y:S01]  /*0470*/  VIADD R9, R12, 0x3c6ef372 ;  /* 0x3c6ef3720c097836 */ /* 0x000fe20000000000 */
[----:B------:R-:W-:Y:S01]  /*0480*/  LOP3.LUT R26, R23, R11, RZ, 0x3c, !PT ;  /* 0x0000000b171a7212 */ /* 0x000fe200078e3cff */
[----:B------:R-:W-:-:S04]  /*0490*/  IMAD.WIDE.U32 R22, R22, -0x2daee0ad, RZ ;  /* 0xd2511f5316167825 */ /* 0x000fc800078e00ff */
[----:B------:R-:W-:Y:S02]  /*04a0*/  VIADD R11, R13, 0x76cf5d0a ;  /* 0x76cf5d0a0d0b7836 */ /* 0x000fe40000000000 */
[----:B------:R-:W-:-:S03]  /*04b0*/  IMAD.WIDE.U32 R26, R26, -0x326172a9, RZ ;  /* 0xcd9e8d571a1a7825 */ /* 0x000fc600078e00ff */
[----:B------:R-:W-:Y:S02]  /*04c0*/  LOP3.LUT R11, R23, R10, R11, 0x96, !PT ;  /* 0x0000000a170b7212 */ /* 0x000fe400078e960b */
[----:B------:R-:W-:-:S03]  /*04d0*/  LOP3.LUT R9, R27, R8, R9, 0x96, !PT ;  /* 0x000000081b097212 */ /* 0x000fc600078e9609 */
[----:B------:R-:W-:-:S04]  /*04e0*/  IMAD.WIDE.U32 R10, R11, -0x326172a9, RZ ;  /* 0xcd9e8d570b0a7825 */ /* 0x000fc800078e00ff */
[----:B------:R-:W-:Y:S01]  /*04f0*/  IMAD.WIDE.U32 R24, R9, -0x2daee0ad, RZ ;  /* 0xd2511f5309187825 */ /* 0x000fe200078e00ff */
[----:B------:R-:W-:-:S03]  /*0500*/  LOP3.LUT R8, R11, R26, R15, 0x96, !PT ;  /* 0x0000001a0b087212 */ /* 0x000fc600078e960f */
[C---:B------:R-:W-:Y:S02]  /*0510*/  VIADD R9, R13.reuse, 0x32370b8f ;  /* 0x32370b8f0d097836 */ /* 0x040fe40000000000 */
[----:B------:R-:W-:Y:S02]  /*0520*/  VIADD R11, R13, 0xed9eba14 ;  /* 0xed9eba140d0b7836 */ /* 0x000fe40000000000 */
[----:B------:R-:W-:Y:S01]  /*0530*/  VIADD R15, R12, 0x1715609d ;  /* 0x1715609d0c0f7836 */ /* 0x000fe20000000000 */
[----:B------:R-:W-:Y:S01]  /*0540*/  LOP3.LUT R25, R25, R22, R9, 0x96, !PT ;  /* 0x0000001619197212 */ /* 0x000fe200078e9609 */
[----:B------:R-:W-:Y:S01]  /*0550*/  IMAD.WIDE.U32 R8, R8, -0x2daee0ad, RZ ;  /* 0xd2511f5308087825 */ /* 0x000fe200078e00ff */
[----:B-1----:R-:W-:-:S04]  /*0560*/  LEA R22, P0, R0, UR6, 0x6 ;  /* 0x0000000600167c11 */ /* 0x002fc8000f8030ff */
[----:B------:R-:W-:Y:S01]  /*0570*/  LOP3.LUT R11, R9, R24, R11, 0x96, !PT ;  /* 0x00000018090b7212 */ /* 0x000fe200078e960b */
[----:B------:R-:W-:Y:S01]  /*0580*/  IMAD.WIDE.U32 R24, R25, -0x326172a9, RZ ;  /* 0xcd9e8d5719187825 */ /* 0x000fe200078e00ff */
[----:B------:R-:W-:Y:S02]  /*0590*/  LEA.HI.X R23, R0, UR7, R5, 0x6, P0 ;  /* 0x0000000700177c11 */ /* 0x000fe400080f3405 */
[----:B------:R-:W-:Y:S02]  /*05a0*/  CS2R R4, SRZ ;  /* 0x0000000000047805 */ /* 0x000fe4000001ff00 */
[----:B------:R-:W-:Y:S01]  /*05b0*/  IABS R0, R14 ;  /* 0x0000000e00007213 */ /* 0x000fe20000000000 */
[----:B------:R-:W-:Y:S01]  /*05c0*/  VIADD R9, R12, 0x78dde6e4 ;  /* 0x78dde6e40c097836 */ /* 0x000fe20000000000 */
[----:B------:R-:W-:Y:S04]  /*05d0*/  STG.E.64 desc[UR4][R22.64+0x30], RZ ;  /* 0x000030ff16007986 */ /* 0x000fe8000c101b04 */
[----:B------:R-:W-:Y:S01]  /*05e0*/  LOP3.LUT R9, R25, R10, R9, 0x96, !PT ;  /* 0x0000000a19097212 */ /* 0x000fe200078e9609 */
[----:B------:R-:W-:Y:S01]  /*05f0*/  IMAD.WIDE.U32 R10, R11, -0x326172a9, RZ ;  /* 0xcd9e8d570b0a7825 */ /* 0x000fe200078e00ff */
[----:B------:R0:W-:Y:S03]  /*0600*/  STG.E.128 desc[UR4][R22.64], R4 ;  /* 0x0000000416007986 */ /* 0x0001e6000c101d04 */
[----:B------:R-:W-:Y:S01]  /*0610*/  IMAD.WIDE.U32 R26, R9, -0x2daee0ad, RZ ;  /* 0xd2511f53091a7825 */ /* 0x000fe200078e00ff */
[----:B------:R-:W-:Y:S01]  /*0620*/  LOP3.LUT R15, R11, R24, R15, 0x96, !PT ;  /* 0x000000180b0f7212 */ /* 0x000fe200078e960f */
[----:B------:R1:W-:Y:S02]  /*0630*/  STG.E.64 desc[UR4][R22.64+0x38], RZ ;  /* 0x000038ff16007986 */ /* 0x0003e4000c101b04 */
[----:B------:R-:W-:-:S02]  /*0640*/  VIADD R9, R13, 0xa9066899 ;  /* 0xa90668990d097836 */ /* 0x000fc40000000000 */
[----:B------:R-:W-:-:S03]  /*0650*/  VIADD R11, R13, 0x646e171e ;  /* 0x646e171e0d0b7836 */ /* 0x000fc60000000000 */
[----:B------:R-:W-:Y:S01]  /*0660*/  LOP3.LUT R24, R27, R8, R9, 0x96, !PT ;  /* 0x000000081b187212 */ /* 0x000fe200078e9609 */
[----:B------:R-:W-:Y:S02]  /*0670*/  IMAD.WIDE.U32 R8, R15, -0x2daee0ad, RZ ;  /* 0xd2511f530f087825 */ /* 0x000fe400078e00ff */
[----:B------:R-:W2:Y:S02]  /*0680*/  I2F.RP R15, R0 ;  /* 0x00000000000f7306 */ /* 0x000ea40000209400 */
[----:B------:R-:W-:Y:S01]  /*0690*/  IMAD.WIDE.U32 R24, R24, -0x326172a9, RZ ;  /* 0xcd9e8d5718187825 */ /* 0x000fe200078e00ff */
[----:B------:R-:W-:Y:S02]  /*06a0*/  LOP3.LUT R11, R9, R26, R11, 0x96, !PT ;  /* 0x0000001a090b7212 */ /* 0x000fe400078e960b */
[C---:B0-----:R-:W-:Y:S01]  /*06b0*/  IADD3 R7, PT, PT, R12.reuse, 0x5384540f, RZ ;  /* 0x5384540f0c077810 */ /* 0x041fe20007ffe0ff */
[----:B------:R-:W-:-:S05]  /*06c0*/  VIADD R5, R12, 0xb54cda56 ;  /* 0xb54cda560c057836 */ /* 0x000fca0000000000 */
[----:B------:R-:W-:Y:S01]  /*06d0*/  LOP3.LUT R25, R25, R10, R5, 0x96, !PT ;  /* 0x0000000a19197212 */ /* 0x000fe200078e9605 */
[----:B------:R-:W-:Y:S01]  /*06e0*/  IMAD.WIDE.U32 R4, R11, -0x326172a9, RZ ;  /* 0xcd9e8d570b047825 */ /* 0x000fe200078e00ff */
[----:B--2---:R-:W0:Y:S04]  /*06f0*/  MUFU.RCP R15, R15 ;  /* 0x0000000f000f7308 */ /* 0x004e280000001000 */
[----:B------:R-:W-:Y:S01]  /*0700*/  LOP3.LUT R7, R5, R24, R7, 0x96, !PT ;  /* 0x0000001805077212 */ /* 0x000fe200078e9607 */
[----:B------:R-:W-:-:S04]  /*0710*/  IMAD.WIDE.U32 R24, R25, -0x2daee0ad, RZ ;  /* 0xd2511f5319187825 */ /* 0x000fc800078e00ff */
[----:B------:R-:W-:Y:S02]  /*0720*/  VIADD R5, R13, 0x1fd5c5a3 ;  /* 0x1fd5c5a30d057836 */ /* 0x000fe40000000000 */
[----:B------:R-:W-:Y:S01]  /*0730*/  IMAD.WIDE.U32 R10, R7, -0x2daee0ad, RZ ;  /* 0xd2511f53070a7825 */ /* 0x000fe200078e00ff */
[----:B------:R-:W-:Y:S02]  /*0740*/  I2FP.F32.S32 R7, R14 ;  /* 0x0000000e00077245 */ /* 0x000fe40000201400 */
[----:B------:R-:W-:Y:S01]  /*0750*/  LOP3.LUT R8, R25, R8, R5, 0x96, !PT ;  /* 0x0000000819087212 */ /* 0x000fe200078e9605 */
[----:B------:R-:W-:-:S04]  /*0760*/  VIADD R5, R13, 0xdb3d7428 ;  /* 0xdb3d74280d057836 */ /* 0x000fc80000000000 */
[----:B------:R-:W-:Y:S01]  /*0770*/  IMAD.WIDE.U32 R8, R8, -0x326172a9, RZ ;  /* 0xcd9e8d5708087825 */ /* 0x000fe200078e00ff */
[----:B------:R-:W-:-:S03]  /*0780*/  LOP3.LUT R24, R11, R24, R5, 0x96, !PT ;  /* 0x000000180b187212 */ /* 0x000fc600078e9605 */
[----:B------:R-:W-:Y:S02]  /*0790*/  VIADD R5, R12, 0xf1bbcdc8 ;  /* 0xf1bbcdc80c057836 */ /* 0x000fe40000000000 */
[----:B------:R-:W-:-:S03]  /*07a0*/  IMAD.WIDE.U32 R24, R24, -0x326172a9, RZ ;  /* 0xcd9e8d5718187825 */ /* 0x000fc600078e00ff */
[----:B------:R-:W-:Y:S01]  /*07b0*/  LOP3.LUT R26, R9, R4, R5, 0x96, !PT ;  /* 0x00000004091a7212 */ /* 0x000fe200078e9605 */
[----:B------:R-:W-:Y:S02]  /*07c0*/  VIADD R5, R12, 0x8ff34781 ;  /* 0x8ff347810c057836 */ /* 0x000fe40000000000 */
[----:B0-----:R-:W-:Y:S02]  /*07d0*/  VIADD R11, R15, 0xffffffe ;  /* 0x0ffffffe0f0b7836 */ /* 0x001fe40000000000 */
[----:B------:R-:W-:Y:S01]  /*07e0*/  IMAD.MOV.U32 R9, RZ, RZ, 0x2f800000 ;  /* 0x2f800000ff097424 */ /* 0x000fe200078e00ff */
[----:B------:R-:W-:Y:S01]  /*07f0*/  LOP3.LUT R8, R25, R8, R5, 0x96, !PT ;  /* 0x0000000819087212 */ /* 0x000fe200078e9605 */
[----:B------:R-:W-:Y:S01]  /*0800*/  IMAD.WIDE.U32 R26, R26, -0x2daee0ad, RZ ;  /* 0xd2511f531a1a7825 */ /* 0x000fe200078e00ff */
[----:B------:R0:W2:Y:S02]  /*0810*/  F2I.FTZ.U32.TRUNC.NTZ R5, R11 ;  /* 0x0000000b00057305 */ /* 0x0000a4000021f000 */
[----:B------:R-:W-:-:S05]  /*0820*/  I2FP.F32.U32 R4, R8 ;  /* 0x0000000800047245 */ /* 0x000fca0000201000 */
[----:B------:R-:W-:Y:S01]  /*0830*/  FFMA R4, R4, R9, 1.1641532182693481445e-10 ;  /* 0x2f00000004047423 */ /* 0x000fe20000000009 */
[----:B------:R-:W-:Y:S02]  /*0840*/  VIADD R9, R13, 0x96a522ad ;  /* 0x96a522ad0d097836 */ /* 0x000fe40000000000 */
[----:B0-----:R-:W-:Y:S02]  /*0850*/  IMAD.MOV.U32 R11, RZ, RZ, R26 ;  /* 0x000000ffff0b7224 */ /* 0x001fe400078e001a */
[----:B------:R-:W-:Y:S01]  /*0860*/  FMUL R7, R4, R7 ;  /* 0x0000000704077220 */ /* 0x000fe20000400000 */
[----:B------:R-:W-:Y:S01]  /*0870*/  IMAD.MOV.U32 R4, RZ, RZ, RZ ;  /* 0x000000ffff047224 */ /* 0x000fe200078e00ff */
[----:B------:R-:W-:Y:S02]  /*0880*/  LOP3.LUT R10, R27, R10, R9, 0x96, !PT ;  /* 0x0000000a1b0a7212 */ /* 0x000fe400078e9609 */
[----:B--2---:R-:W-:Y:S02]  /*0890*/  IADD3 R15, PT, PT, RZ, -R5, RZ ;  /* 0x80000005ff0f7210 */ /* 0x004fe40007ffe0ff */
[----:B------:R-:W0:Y:S03]  /*08a0*/  F2I.TRUNC.NTZ R7, R7 ;  /* 0x0000000700077305 */ /* 0x000e26000020f100 */
[----:B------:R-:W-:-:S02]  /*08b0*/  IMAD R9, R15, R0, RZ ;  /* 0x000000000f097224 */ /* 0x000fc400078e02ff */
[----:B------:R-:W-:Y:S02]  /*08c0*/  IMAD.MOV.U32 R15, RZ, RZ, RZ ;  /* 0x000000ffff0f7224 */ /* 0x000fe400078e00ff */
[----:B------:R-:W-:-:S04]  /*08d0*/  IMAD.HI.U32 R5, R5, R9, R4 ;  /* 0x0000000905057227 */ /* 0x000fc800078e0004 */
[----:B------:R-:W-:Y:S02]  /*08e0*/  IMAD.MOV.U32 R9, RZ, RZ, R24 ;  /* 0x000000ffff097224 */ /* 0x000fe400078e0018 */
[----:B0-----:R-:W-:-:S03]  /*08f0*/  IMAD.IADD R4, R6, 0x1, R7 ;  /* 0x0000000106047824 */ /* 0x001fc600078e0207 */
[----:B------:R1:W-:Y:S02]  /*0900*/  STG.E.128 desc[UR4][R22.64+0x10], R8 ;  /* 0x0000100816007986 */ /* 0x0003e4000c101d04 */
[----:B------:R-:W-:Y:S02]  /*0910*/  IABS R7, R4 ;  /* 0x0000000400077213 */ /* 0x000fe40000000000 */
[----:B------:R-:W-:-:S03]  /*0920*/  ISETP.GE.AND P2, PT, R4, RZ, PT ;  /* 0x000000ff0400720c */ /* 0x000fc60003f46270 */
[----:B------:R-:W-:-:S04]  /*0930*/  IMAD.HI.U32 R5, R5, R7, RZ ;  /* 0x0000000705057227 */ /* 0x000fc800078e00ff */
[----:B------:R-:W-:-:S04]  /*0940*/  IMAD.MOV R5, RZ, RZ, -R5 ;  /* 0x000000ffff057224 */ /* 0x000fc800078e0a05 */
[C---:B------:R-:W-:Y:S02]  /*0950*/  IMAD R7, R0.reuse, R5, R7 ;  /* 0x0000000500077224 */ /* 0x040fe400078e0207 */
[----:B------:R-:W0:Y:S03]  /*0960*/  LDC.64 R4, c[0x0][0x390] ;  /* 0x0000e400ff047b82 */ /* 0x000e260000000a00 */
[----:B------:R-:W-:-:S13]  /*0970*/  ISETP.GT.U32.AND P0, PT, R0, R7, PT ;  /* 0x000000070000720c */ /* 0x000fda0003f04070 */
[----:B------:R-:W-:Y:S01]  /*0980*/  @!P0 IMAD.IADD R7, R7, 0x1, -R0 ;  /* 0x0000000107078824 */ /* 0x000fe200078e0a00 */
[----:B------:R-:W-:-:S04]  /*0990*/  ISETP.NE.AND P0, PT, R14, RZ, PT ;  /* 0x000000ff0e00720c */ /* 0x000fc80003f05270 */
[----:B------:R-:W-:-:S13]  /*09a0*/  ISETP.GT.U32.AND P1, PT, R0, R7, PT ;  /* 0x000000070000720c */ /* 0x000fda0003f24070 */
[----:B------:R-:W-:-:S05]  /*09b0*/  @!P1 IMAD.IADD R7, R7, 0x1, -R0 ;  /* 0x0000000107079824 */ /* 0x000fca00078e0a00 */
[----:B------:R-:W-:Y:S02]  /*09c0*/  @!P2 IADD3 R7, PT, PT, -R7, RZ, RZ ;  /* 0x000000ff0707a210 */ /* 0x000fe40007ffe1ff */
[----:B------:R-:W-:Y:S01]  /*09d0*/  @!P0 LOP3.LUT R7, RZ, R14, RZ, 0x33, !PT ;  /* 0x0000000eff078212 */ /* 0x000fe200078e33ff */
[----:B------:R-:W-:-:S04]  /*09e0*/  IMAD.MOV.U32 R14, RZ, RZ, 0x1 ;  /* 0x00000001ff0e7424 */ /* 0x000fc800078e00ff */
[----:B0-----:R-:W-:Y:S01]  /*09f0*/  IMAD.WIDE R4, R7, 0x4, R4 ;  /* 0x0000000407047825 */ /* 0x001fe200078e0204 */
[----:B------:R1:W-:Y:S05]  /*0a00*/  STG.E.128 desc[UR4][R22.64+0x20], R12 ;  /* 0x0000200c16007986 */ /* 0x0003ea000c101d04 */
[----:B------:R-:W2:Y:S01]  /*0a10*/  LDG.E R5, desc[UR4][R4.64] ;  /* 0x0000000404057981 */ /* 0x000ea2000c1e1900 */
[C---:B------:R-:W-:Y:S01]  /*0a20*/  ISETP.NE.AND P0, PT, R6.reuse, RZ, PT ;  /* 0x000000ff0600720c */ /* 0x040fe20003f05270 */
[----:B------:R-:W-:-:S05]  /*0a30*/  IMAD.WIDE R6, R6, 0x4, R20 ;  /* 0x0000000406067825 */ /* 0x000fca00078e0214 */
[----:B--2---:R1:W-:Y:S07]  /*0a40*/  STG.E desc[UR4][R6.64], R5 ;  /* 0x0000000506007986 */ /* 0x0043ee000c101904 */
[----:B------:R-:W-:Y:S05]  /*0a50*/  @P0 EXIT ;  /* 0x000000000000094d */ /* 0x000fea0003800000 */
[----:B------:R-:W-:Y:S01]  /*0a60*/  IMAD.MOV.U32 R4, RZ, RZ, 0x0 ;  /* 0x00000000ff047424 */ /* 0x000fe200078e00ff */
[----:B-1----:R-:W-:Y:S01]  /*0a70*/  MOV R7, 0x1 ;  /* 0x0000000100077802 */ /* 0x002fe20000000f00 */
[----:B------:R-:W-:Y:S01]  /*0a80*/  IMAD.MOV.U32 R5, RZ, RZ, 0x3ff00000 ;  /* 0x3ff00000ff057424 */ /* 0x000fe200078e00ff */
[----:B------:R-:W-:Y:S04]  /*0a90*/  STG.E.64 desc[UR4][R16.64], RZ ;  /* 0x000000ff10007986 */ /* 0x000fe8000c101b04 */
[----:B------:R-:W-:Y:S04]  /*0aa0*/  STG.E.64 desc[UR4][R18.64], R4 ;  /* 0x0000000412007986 */ /* 0x000fe8000c101b04 */
[----:B------:R-:W-:Y:S01]  /*0ab0*/  STG.E desc[UR4][R2.64], R7 ;  /* 0x0000000702007986 */ /* 0x000fe2000c101904 */
[----:B------:R-:W-:Y:S05]  /*0ac0*/  EXIT ;  /* 0x000000000000794d */ /* 0x000fea0003800000 */
        .weak           $__internal_4_$__cuda_sm20_div_rn_f64_full
        .type           $__internal_4_$__cuda_sm20_div_rn_f64_full,@function
        .size           $__internal_4_$__cuda_sm20_div_rn_f64_full,(.L_x_114 - $__internal_4_$__cuda_sm20_div_rn_f64_full)
$__internal_4_$__cuda_sm20_div_rn_f64_full:
[C---:B------:R-:W-:Y:S01]  /*0ad0*/  FSETP.GEU.AND P0, PT, |R19|.reuse, 1.469367938527859385e-39, PT ;  /* 0x001000001300780b */ /* 0x040fe20003f0e200 */
[--C-:B------:R-:W-:Y:S01]  /*0ae0*/  IMAD.MOV.U32 R4, RZ, RZ, R18.reuse ;  /* 0x000000ffff047224 */ /* 0x100fe200078e0012 */
[----:B------:R-:W-:Y:S01]  /*0af0*/  LOP3.LUT R2, R19, 0x800fffff, RZ, 0xc0, !PT ;  /* 0x800fffff13027812 */ /* 0x000fe200078ec0ff */
[----:B------:R-:W-:Y:S01]  /*0b00*/  IMAD.MOV.U32 R5, RZ, RZ, R19 ;  /* 0x000000ffff057224 */ /* 0x000fe200078e0013 */
[C---:B------:R-:W-:Y:S01]  /*0b10*/  FSETP.GEU.AND P2, PT, |R9|.reuse, 1.469367938527859385e-39, PT ;  /* 0x001000000900780b */ /* 0x040fe20003f4e200 */
[----:B------:R-:W-:Y:S01]  /*0b20*/  IMAD.MOV.U32 R14, RZ, RZ, 0x1 ;  /* 0x00000001ff0e7424 */ /* 0x000fe200078e00ff */
[----:B------:R-:W-:Y:S01]  /*0b30*/  LOP3.LUT R3, R2, 0x3ff00000, RZ, 0xfc, !PT ;  /* 0x3ff0000002037812 */ /* 0x000fe200078efcff */
[----:B------:R-:W-:Y:S01]  /*0b40*/  IMAD.MOV.U32 R2, RZ, RZ, R18 ;  /* 0x000000ffff027224 */ /* 0x000fe200078e0012 */
[----:B------:R-:W-:Y:S01]  /*0b50*/  LOP3.LUT R12, R9, 0x7ff00000, RZ, 0xc0, !PT ;  /* 0x7ff00000090c7812 */ /* 0x000fe200078ec0ff */
[----:B------:R-:W-:Y:S01]  /*0b60*/  BSSY.RECONVERGENT B1, `(.L_x_53) ;  /* 0x0000051000017945 */ /* 0x000fe20003800200 */
[----:B------:R-:W-:-:S03]  /*0b70*/  LOP3.LUT R19, R19, 0x7ff00000, RZ, 0xc0, !PT ;  /* 0x7ff0000013137812 */ /* 0x000fc600078ec0ff */
[----:B------:R-:W-:Y:S01]  /*0b80*/  @!P0 DMUL R2, R4, 8.98846567431157953865e+307 ;  /* 0x7fe0000004028828 */ /* 0x000fe20000000000 */
[----:B------:R-:W-:-:S03]  /*0b90*/  ISETP.GE.U32.AND P1, PT, R12, R19, PT ;  /* 0x000000130c00720c */ /* 0x000fc60003f26070 */
[----:B------:R-:W-:Y:S02]  /*0ba0*/  @!P2 LOP3.LUT R13, R5, 0x7ff00000, RZ, 0xc0, !PT ;  /* 0x7ff00000050da812 */ /* 0x000fe400078ec0ff */
[----:B------:R-:W0:Y:S01]  /*0bb0*/  MUFU.RCP64H R15, R3 ;  /* 0x00000003000f7308 */ /* 0x000e220000001800 */
[----:B------:R-:W-:Y:S02]  /*0bc0*/  @!P2 MOV R16, RZ ;  /* 0x000000ff0010a202 */ /* 0x000fe40000000f00 */
[----:B------:R-:W-:Y:S01]  /*0bd0*/  @!P2 ISETP.GE.U32.AND P3, PT, R12, R13, PT ;  /* 0x0000000d0c00a20c */ /* 0x000fe20003f66070 */
[----:B------:R-:W-:-:S05]  /*0be0*/  IMAD.MOV.U32 R13, RZ, RZ, 0x1ca00000 ;  /* 0x1ca00000ff0d7424 */ /* 0x000fca00078e00ff */
[----:B------:R-:W-:-:S04]  /*0bf0*/  @!P2 SEL R17, R13, 0x63400000, !P3 ;  /* 0x634000000d11a807 */ /* 0x000fc80005800000 */
[----:B------:R-:W-:Y:S01]  /*0c00*/  @!P2 LOP3.LUT R17, R17, 0x80000000, R9, 0xf8, !PT ;  /* 0x800000001111a812 */ /* 0x000fe200078ef809 */
[----:B0-----:R-:W-:-:S03]  /*0c10*/  DFMA R10, R14, -R2, 1 ;  /* 0x3ff000000e0a742b */ /* 0x001fc60000000802 */
[----:B------:R-:W-:-:S05]  /*0c20*/  @!P2 LOP3.LUT R17, R17, 0x100000, RZ, 0xfc, !PT ;  /* 0x001000001111a812 */ /* 0x000fca00078efcff */
        /* <DEDUP_REMOVED lines=25> */
[----:B------:R-:W-:Y:S01]  /*0dc0*/  IMAD.IADD R16, R8, 0x1, -R13 ;  /* 0x0000000108107824 */ /* 0x000fe200078e0a0d */
[----:B------:R-:W-:-:S03]  /*0dd0*/  MOV R8, RZ ;  /* 0x000000ff00087202 */ /* 0x000fc60000000f00 */
        /* <DEDUP_REMOVED lines=20> */
.L_x_54:
        /* <DEDUP_REMOVED lines=12> */
[----:B------:R-:W-:Y:S01]  /*0fe0*/  @!P0 IMAD.MOV.U32 R12, RZ, RZ, RZ ;  /* 0x000000ffff0c8224 */ /* 0x000fe200078e00ff */
[----:B------:R-:W-:-:S03]  /*0ff0*/  @P0 MOV R12, RZ ;  /* 0x000000ff000c0202 */ /* 0x000fc60000000f00 */
[----:B------:R-:W-:Y:S01]  /*1000*/  @P0 IMAD.MOV.U32 R13, RZ, RZ, R2 ;  /* 0x000000ffff0d0224 */ /* 0x000fe200078e0002 */
[----:B------:R-:W-:Y:S06]  /*1010*/  BRA `(.L_x_55) ;  /* 0x0000000000147947 */ /* 0x000fec0003800000 */
.L_x_57:
[----:B------:R-:W-:Y:S01]  /*1020*/  LOP3.LUT R13, R5, 0x80000, RZ, 0xfc, !PT ;  /* 0x00080000050d7812 */ /* 0x000fe200078efcff */
[----:B------:R-:W-:Y:S01]  /*1030*/  IMAD.MOV.U32 R12, RZ, RZ, R4 ;  /* 0x000000ffff0c7224 */ /* 0x000fe200078e0004 */
[----:B------:R-:W-:Y:S06]  /*1040*/  BRA `(.L_x_55) ;  /* 0x0000000000087947 */ /* 0x000fec0003800000 */
.L_x_56:
[----:B------:R-:W-:Y:S01]  /*1050*/  LOP3.LUT R13, R9, 0x80000, RZ, 0xfc, !PT ;  /* 0x00080000090d7812 */ /* 0x000fe200078efcff */
[----:B------:R-:W-:-:S07]  /*1060*/  IMAD.MOV.U32 R12, RZ, RZ, R8 ;  /* 0x000000ffff0c7224 */ /* 0x000fce00078e0008 */
.L_x_55:
[----:B------:R-:W-:Y:S05]  /*1070*/  BSYNC.RECONVERGENT B1 ;  /* 0x0000000000017941 */ /* 0x000fea0003800200 */
.L_x_53:
[----:B------:R-:W-:Y:S02]  /*1080*/  IMAD.MOV.U32 R2, RZ, RZ, R0 ;  /* 0x000000ffff027224 */ /* 0x000fe400078e0000 */
[----:B------:R-:W-:-:S04]  /*1090*/  IMAD.MOV.U32 R3, RZ, RZ, 0x0 ;  /* 0x00000000ff037424 */ /* 0x000fc800078e00ff */
[----:B------:R-:W-:Y:S05]  /*10a0*/  RET.REL.NODEC R2 `(_ZN15astroaccelerate7ReplaceEPfiiS0_PdS1_PiyS2_P24curandStatePhilox4_32_10i) ;  /* 0xffffffec02d47950 */ /* 0x000fea0003c3ffff */
.L_x_58:
        /* <DEDUP_REMOVED lines=13> */
.L_x_114:


//--------------------- .text._ZN15astroaccelerate9SigmaClipEPfiiPiS1_PdS2_S2_S2_S1_S1_fiii --------------------------
	.section	.text._ZN15astroaccelerate9SigmaClipEPfiiPiS1_PdS2_S2_S2_S1_S1_fiii,"ax",@progbits
	.align	128
.text._ZN15astroaccelerate9SigmaClipEPfiiPiS1_PdS2_S2_S2_S1_S1_fiii:
        .type           _ZN15astroaccelerate9SigmaClipEPfiiPiS1_PdS2_S2_S2_S1_S1_fiii,@function
        .size           _ZN15astroaccelerate9SigmaClipEPfiiPiS1_PdS2_S2_S2_S1_S1_fiii,(.L_x_116 - _ZN15astroaccelerate9SigmaClipEPfiiPiS1_PdS2_S2_S2_S1_S1_fiii)
        .other          _ZN15astroaccelerate9SigmaClipEPfiiPiS1_PdS2_S2_S2_S1_S1_fiii,@"STO_CUDA_ENTRY STV_DEFAULT"
_ZN15astroaccelerate9SigmaClipEPfiiPiS1_PdS2_S2_S2_S1_S1_fiii:
[----:B------:R-:W0:Y:S08]  /*0000*/  LDC R1, c[0x0][0x37c] ;  /* 0x0000df00ff017b82 */ /* 0x000e300000000800 */
[----:B------:R-:W1:Y:S01]  /*0010*/  S2UR UR46, SR_CTAID.Y ;  /* 0x00000000002e79c3 */ /* 0x000e620000002600 */
[----:B------:R-:W2:Y:S01]  /*0020*/  LDCU UR7, c[0x0][0x2fc] ;  /* 0x00005f80ff0777ac */ /* 0x000ea20008000800 */
[----:B------:R-:W3:Y:S01]  /*0030*/  S2R R29, SR_TID.X ;  /* 0x00000000001d7919 */ /* 0x000ee20000002100 */
[----:B0-----:R-:W-:Y:S01]  /*0040*/  VIADD R1, R1, 0xffffffe8 ;  /* 0xffffffe801017836 */ /* 0x001fe20000000000 */
[----:B------:R-:W-:Y:S01]  /*0050*/  PLOP3.LUT P0, PT, PT, PT, PT, 0x8, 0x80 ;  /* 0x000000000080781c */ /* 0x000fe20003f0e170 */
[----:B------:R-:W3:Y:S01]  /*0060*/  LDCU UR8, c[0x0][0x360] ;  /* 0x00006c00ff0877ac */ /* 0x000ee20008000800 */
[----:B------:R-:W3:Y:S01]  /*0070*/  S2R R0, SR_CTAID.X ;  /* 0x0000000000007919 */ /* 0x000ee20000002500 */
[----:B------:R-:W1:Y:S01]  /*0080*/  LDCU UR5, c[0x0][0x3dc] ;  /* 0x00007b80ff0577ac */ /* 0x000e620008000800 */
[----:B------:R-:W1:Y:S01]  /*0090*/  LDCU UR4, c[0x0][0x364] ;  /* 0x00006c80ff0477ac */ /* 0x000e620008000800 */
[----:B------:R-:W0:Y:S01]  /*00a0*/  LDCU UR9, c[0x0][0x388] ;  /* 0x00007100ff0977ac */ /* 0x000e220008000800 */
[----:B------:R-:W4:Y:S01]  /*00b0*/  LDCU UR6, c[0x0][0x2f8] ;  /* 0x00005f00ff0677ac */ /* 0x000f220008000800 */
[----:B------:R-:W5:Y:S01]  /*00c0*/  LDCU.64 UR12, c[0x0][0x3a8] ;  /* 0x00007500ff0c77ac */ /* 0x000f620008000a00 */
[----:B------:R-:W2:Y:S01]  /*00d0*/  LDCU.64 UR10, c[0x0][0x380] ;  /* 0x00007000ff0a77ac */ /* 0x000ea20008000a00 */
[----:B------:R-:W0:Y:S01]  /*00e0*/  LDCU.64 UR14, c[0x0][0x3a0] ;  /* 0x00007400ff0e77ac */ /* 0x000e220008000a00 */
[----:B------:R-:W0:Y:S01]  /*00f0*/  LDCU.64 UR16, c[0x0][0x390] ;  /* 0x00007200ff1077ac */ /* 0x000e220008000a00 */
[----:B---3--:R-:W-:Y:S01]  /*0100*/  IMAD R29, R0, UR8, R29 ;  /* 0x00000008001d7c24 */ /* 0x008fe2000f8e021d */
[----:B----4-:R-:W-:Y:S01]  /*0110*/  IADD3 R6, P1, PT, R1, UR6, RZ ;  /* 0x0000000601067c10 */ /* 0x010fe2000ff3e0ff */
[----:B-1----:R-:W-:Y:S01]  /*0120*/  UIMAD UR46, UR46, UR4, UR5 ;  /* 0x000000042e2e72a4 */ /* 0x002fe2000f8e0205 */
[----:B-----5:R-:W-:Y:S01]  /*0130*/  IMAD.U32 R18, RZ, RZ, UR12 ;  /* 0x0000000cff127e24 */ /* 0x020fe2000f8e00ff */
[----:B------:R-:W1:Y:S01]  /*0140*/  LDCU.64 UR38, c[0x0][0x358] ;  /* 0x00006b00ff2677ac */ /* 0x000e620008000a00 */
[----:B------:R-:W-:-:S02]  /*0150*/  IMAD.U32 R19, RZ, RZ, UR13 ;  /* 0x0000000dff137e24 */ /* 0x000fc4000f8e00ff */
[----:B--2---:R-:W-:Y:S01]  /*0160*/  IMAD.U32 R24, RZ, RZ, UR10 ;  /* 0x0000000aff187e24 */ /* 0x004fe2000f8e00ff */
[----:B0-----:R-:W-:Y:S01]  /*0170*/  UISETP.GE.AND UP0, UPT, UR46, UR9, UPT ;  /* 0x000000092e00728c */ /* 0x001fe2000bf06270 */
[----:B------:R-:W-:Y:S01]  /*0180*/  IMAD.U32 R25, RZ, RZ, UR11 ;  /* 0x0000000bff197e24 */ /* 0x000fe2000f8e00ff */
[----:B------:R-:W0:Y:S01]  /*0190*/  LDCU.64 UR44, c[0x0][0x3b8] ;  /* 0x00007700ff2c77ac */ /* 0x000e220008000a00 */
[----:B------:R-:W-:Y:S02]  /*01a0*/  IMAD.U32 R22, RZ, RZ, UR14 ;  /* 0x0000000eff167e24 */ /* 0x000fe4000f8e00ff */
[----:B------:R-:W-:Y:S01]  /*01b0*/  IMAD.U32 R23, RZ, RZ, UR15 ;  /* 0x0000000fff177e24 */ /* 0x000fe2000f8e00ff */
[----:B------:R-:W2:Y:S01]  /*01c0*/  LDCU.64 UR42, c[0x0][0x3b0] ;  /* 0x00007600ff2a77ac */ /* 0x000ea20008000a00 */
[----:B------:R-:W-:Y:S01]  /*01d0*/  IMAD.U32 R26, RZ, RZ, UR16 ;  /* 0x00000010ff1a7e24 */ /* 0x000fe2000f8e00ff */
[----:B------:R-:W-:Y:S01]  /*01e0*/  MOV R27, UR17 ;  /* 0x00000011001b7c02 */ /* 0x000fe20008000f00 */
[----:B------:R-:W-:Y:S01]  /*01f0*/  IMAD.X R7, RZ, RZ, UR7, P1 ;  /* 0x00000007ff077e24 */ /* 0x000fe200088e06ff */
[----:B------:R-:W3:Y:S01]  /*0200*/  LDCU.64 UR40, c[0x0][0x3c8] ;  /* 0x00007900ff2877ac */ /* 0x000ee20008000a00 */
[----:B------:R-:W4:Y:S01]  /*0210*/  LDCU.64 UR36, c[0x0][0x398] ;  /* 0x00007300ff2477ac */ /* 0x000f220008000a00 */
[----:B------:R-:W-:Y:S05]  /*0220*/  BRA.U UP0, `(.L_x_59) ;  /* 0x0000000100c87547 */ /* 0x000fea000b800000 */
[----:B------:R-:W5:Y:S02]  /*0230*/  LDCU.64 UR4, c[0x0][0x3c8] ;  /* 0x00007900ff0477ac */ /* 0x000f640008000a00 */
[----:B-----5:R-:W-:-:S06]  /*0240*/  UIMAD.WIDE UR4, UR46, 0x4, UR4 ;  /* 0x000000042e0478a5 */ /* 0x020fcc000f8e0204 */
[----:B------:R-:W-:Y:S02]  /*0250*/  IMAD.U32 R2, RZ, RZ, UR4 ;  /* 0x00000004ff027e24 */ /* 0x000fe4000f8e00ff */
[----:B------:R-:W-:-:S05]  /*0260*/  IMAD.U32 R3, RZ, RZ, UR5 ;  /* 0x00000005ff037e24 */ /* 0x000fca000f8e00ff */
[----:B-1----:R-:W5:Y:S02]  /*0270*/  LDG.E R2, desc[UR38][R2.64] ;  /* 0x0000002602027981 */ /* 0x002f64000c1e1900 */
[----:B-----5:R-:W-:-:S13]  /*0280*/  ISETP.NE.AND P1, PT, R2, RZ, PT ;  /* 0x000000ff0200720c */ /* 0x020fda0003f25270 */
[----:B------:R-:W-:Y:S05]  /*0290*/  @P1 BRA `(.L_x_59) ;  /* 0x0000000000ac1947 */ /* 0x000fea0003800000 */
[----:B------:R-:W1:Y:S01]  /*02a0*/  LDCU.64 UR6, c[0x0][0x3c0] ;  /* 0x00007800ff0677ac */ /* 0x000e620008000a00 */
[----:B------:R-:W5:Y:S01]  /*02b0*/  LDC.64 R24, c[0x0][0x380] ;  /* 0x0000e000ff187b82 */ /* 0x000f620000000a00 */
[----:B------:R-:W0:Y:S01]  /*02c0*/  LDCU.128 UR8, c[0x0][0x3a0] ;  /* 0x00007400ff0877ac */ /* 0x000e220008000c00 */
[----:B------:R-:W3:Y:S01]  /*02d0*/  LDCU.64 UR12, c[0x0][0x390] ;  /* 0x00007200ff0c77ac */ /* 0x000ee20008000a00 */
[----:B----4-:R-:W4:Y:S01]  /*02e0*/  LDCU.64 UR36, c[0x0][0x398] ;  /* 0x00007300ff2477ac */ /* 0x010f220008000a00 */
[----:B------:R-:W2:Y:S01]  /*02f0*/  LDCU.128 UR16, c[0x0][0x3b0] ;  /* 0x00007600ff1077ac */ /* 0x000ea20008000c00 */
[----:B-1----:R-:W-:-:S06]  /*0300*/  UIMAD.WIDE UR6, UR46, 0x4, UR6 ;  /* 0x000000042e0678a5 */ /* 0x002fcc000f8e0206 */
[----:B------:R-:W-:Y:S02]  /*0310*/  IMAD.U32 R2, RZ, RZ, UR6 ;  /* 0x00000006ff027e24 */ /* 0x000fe4000f8e00ff */
[----:B------:R-:W-:-:S03]  /*0320*/  IMAD.U32 R3, RZ, RZ, UR7 ;  /* 0x00000007ff037e24 */ /* 0x000fc6000f8e00ff */
[----:B------:R-:W1:Y:S02]  /*0330*/  LDCU UR6, c[0x0][0x38c] ;  /* 0x00007180ff0677ac */ /* 0x000e640008000800 */
[----:B------:R-:W5:Y:S01]  /*0340*/  LDG.E R2, desc[UR38][R2.64] ;  /* 0x0000002602027981 */ /* 0x000f62000c1e1900 */
[----:B------:R-:W-:Y:S01]  /*0350*/  PLOP3.LUT P0, PT, PT, PT, PT, 0x80, 0x8 ;  /* 0x000000000008781c */ /* 0x000fe20003f0f070 */
[----:B0-----:R-:W-:Y:S02]  /*0360*/  UIMAD.WIDE UR8, UR46, 0x8, UR8 ;  /* 0x000000082e0878a5 */ /* 0x001fe4000f8e0208 */
[----:B------:R-:W-:Y:S02]  /*0370*/  UIMAD.WIDE UR10, UR46, 0x8, UR10 ;  /* 0x000000082e0a78a5 */ /* 0x000fe4000f8e020a */
[----:B--2---:R-:W-:Y:S02]  /*0380*/  UIMAD.WIDE UR42, UR46, 0x8, UR16 ;  /* 0x000000082e2a78a5 */ /* 0x004fe4000f8e0210 */
[----:B------:R-:W-:Y:S01]  /*0390*/  UIMAD.WIDE UR44, UR46, 0x8, UR18 ;  /* 0x000000082e2c78a5 */ /* 0x000fe2000f8e0212 */
[----:B------:R-:W-:Y:S01]  /*03a0*/  MOV R22, UR8 ;  /* 0x0000000800167c02 */ /* 0x000fe20008000f00 */
[----:B------:R-:W-:Y:S01]  /*03b0*/  IMAD.U32 R23, RZ, RZ, UR9 ;  /* 0x00000009ff177e24 */ /* 0x000fe2000f8e00ff */
[----:B---3--:R-:W-:Y:S01]  /*03c0*/  UMOV UR40, UR4 ;  /* 0x0000000400287c82 */ /* 0x008fe20008000000 */
[----:B------:R-:W-:Y:S01]  /*03d0*/  IMAD.U32 R18, RZ, RZ, UR10 ;  /* 0x0000000aff127e24 */ /* 0x000fe2000f8e00ff */
[----:B------:R-:W-:Y:S01]  /*03e0*/  UMOV UR41, UR5 ;  /* 0x0000000500297c82 */ /* 0x000fe20008000000 */
[----:B------:R-:W-:Y:S01]  /*03f0*/  IMAD.U32 R19, RZ, RZ, UR11 ;  /* 0x0000000bff137e24 */ /* 0x000fe2000f8e00ff */
[----:B-1----:R-:W-:-:S04]  /*0400*/  UIMAD.WIDE UR6, UR46, UR6, URZ ;  /* 0x000000062e0672a5 */ /* 0x002fc8000f8e02ff */
[----:B------:R-:W-:Y:S02]  /*0410*/  USHF.L.U32 UR15, UR6, 0x2, URZ ;  /* 0x00000002060f7899 */ /* 0x000fe400080006ff */
[----:B------:R-:W-:Y:S02]  /*0420*/  USHF.L.U64.HI UR14, UR6, 0x2, UR7 ;  /* 0x00000002060e7899 */ /* 0x000fe40008010207 */
[----:B------:R-:W-:Y:S02]  /*0430*/  UIMAD.WIDE UR6, UR46, 0x4, UR12 ;  /* 0x000000042e0678a5 */ /* 0x000fe4000f8e020c */
[----:B----4-:R-:W-:Y:S02]  /*0440*/  UIADD3 UR36, UP0, UPT, UR15, UR36, URZ ;  /* 0x000000240f247290 */ /* 0x010fe4000ff1e0ff */
[----:B-----5:R-:W-:Y:S02]  /*0450*/  IADD3 R24, P2, PT, R24, UR15, RZ ;  /* 0x0000000f18187c10 */ /* 0x020fe4000ff5e0ff */
[----:B------:R-:W-:-:S02]  /*0460*/  UIADD3.X UR37, UPT, UPT, UR14, UR37, URZ, UP0, !UPT ;  /* 0x000000250e257290 */ /* 0x000fc400087fe4ff */
[----:B------:R-:W-:Y:S01]  /*0470*/  IADD3.X R25, PT, PT, R25, UR14, RZ, P2, !PT ;  /* 0x0000000e19197c10 */ /* 0x000fe200097fe4ff */
[----:B------:R-:W-:Y:S02]  /*0480*/  IMAD.U32 R26, RZ, RZ, UR6 ;  /* 0x00000006ff1a7e24 */ /* 0x000fe4000f8e00ff */
[----:B------:R-:W-:Y:S01]  /*0490*/  IMAD.U32 R27, RZ, RZ, UR7 ;  /* 0x00000007ff1b7e24 */ /* 0x000fe2000f8e00ff */
[----:B------:R-:W-:-:S13]  /*04a0*/  ISETP.NE.AND P1, PT, R2, RZ, PT ;  /* 0x000000ff0200720c */ /* 0x000fda0003f25270 */
[----:B------:R-:W-:Y:S05]  /*04b0*/  @P1 BRA `(.L_x_59) ;  /* 0x0000000000241947 */ /* 0x000fea0003800000 */
[----:B------:R-:W-:Y:S01]  /*04c0*/  ISETP.NE.AND P0, PT, R29, RZ, PT ;  /* 0x000000ff1d00720c */ /* 0x000fe20003f05270 */
[----:B------:R-:W-:Y:S01]  /*04d0*/  IMAD.U32 R2, RZ, RZ, UR4 ;  /* 0x00000004ff027e24 */ /* 0x000fe2000f8e00ff */
[----:B------:R-:W-:Y:S01]  /*04e0*/  UMOV UR40, UR4 ;  /* 0x0000000400287c82 */ /* 0x000fe20008000000 */
[----:B------:R-:W-:Y:S01]  /*04f0*/  IMAD.U32 R3, RZ, RZ, UR5 ;  /* 0x00000005ff037e24 */ /* 0x000fe2000f8e00ff */
[----:B------:R-:W-:-:S09]  /*0500*/  UMOV UR41, UR5 ;  /* 0x0000000500297c82 */ /* 0x000fd20008000000 */
[----:B------:R-:W-:Y:S01]  /*0510*/  @!P0 IMAD.MOV.U32 R5, RZ, RZ, 0x1 ;  /* 0x00000001ff058424 */ /* 0x000fe200078e00ff */
[----:B------:R0:W-:Y:S04]  /*0520*/  @!P0 STG.E desc[UR38][R26.64], RZ ;  /* 0x000000ff1a008986 */ /* 0x0001e8000c101926 */
[----:B------:R0:W-:Y:S01]  /*0530*/  @!P0 STG.E desc[UR38][R2.64], R5 ;  /* 0x0000000502008986 */ /* 0x0001e2000c101926 */
[----:B------:R-:W-:-:S13]  /*0540*/  PLOP3.LUT P0, PT, PT, PT, PT, 0x8, 0x80 ;  /* 0x000000000080781c */ /* 0x000fda0003f0e170 */
.L_x_59:
[----:B------:R-:W5:Y:S01]  /*0550*/  LDCU UR4, c[0x0][0x38c] ;  /* 0x00007180ff0477ac */ /* 0x000f620008000800 */
[----:B------:R-:W-:Y:S01]  /*0560*/  BAR.SYNC.DEFER_BLOCKING 0x0 ;  /* 0x0000000000007b1d */ /* 0x000fe20000010000 */
[----:B-----5:R-:W-:-:S13]  /*0570*/  ISETP.GE.OR P0, PT, R29, UR4, !P0 ;  /* 0x000000041d007c0c */ /* 0x020fda000c706670 */
[----:B------:R-:W-:Y:S05]  /*0580*/  @P0 BRA `(.L_x_60) ;  /* 0x0000000400840947 */ /* 0x000fea0003800000 */
[----:B-1----:R-:W2:Y:S04]  /*0590*/  LDG.E.64 R18, desc[UR38][R18.64] ;  /* 0x0000002612127981 */ /* 0x002ea8000c1e1b00 */
[----:B------:R-:W5:Y:S01]  /*05a0*/  LDG.E.64 R22, desc[UR38][R22.64] ;  /* 0x0000002616167981 */ /* 0x000f62000c1e1b00 */
[----:B------:R-:W-:Y:S01]  /*05b0*/  UMOV UR4, 0x9999999a ;  /* 0x9999999a00047882 */ /* 0x000fe20000000000 */
[----:B------:R-:W-:Y:S01]  /*05c0*/  UMOV UR5, 0x3fb99999 ;  /* 0x3fb9999900057882 */ /* 0x000fe20000000000 */
[----:B------:R-:W-:Y:S01]  /*05d0*/  BSSY.RECONVERGENT B6, `(.L_x_61) ;  /* 0x0000016000067945 */ /* 0x000fe20003800200 */
[----:B--2---:R-:W-:-:S08]  /*05e0*/  DMUL R16, R18, 1000000 ;  /* 0x412e848012107828 */ /* 0x004fd00000000000 */
[----:B------:R-:W-:-:S06]  /*05f0*/  DSETP.GEU.AND P0, PT, R16, UR4, PT ;  /* 0x0000000410007e2a */ /* 0x000fcc000bf0e000 */
[----:B------:R-:W-:-:S13]  /*0600*/  ISETP.NE.OR P0, PT, R29, RZ, P0 ;  /* 0x000000ff1d00720c */ /* 0x000fda0000705670 */
[----:B------:R-:W-:Y:S05]  /*0610*/  @P0 BRA `(.L_x_62) ;  /* 0x0000000000440947 */ /* 0x000fea0003800000 */
[----:B------:R-:W1:Y:S01]  /*0620*/  LDC R9, c[0x0][0x3d4] ;  /* 0x0000f500ff097b82 */ /* 0x000e620000000800 */
[----:B0-----:R-:W-:Y:S01]  /*0630*/  MOV R2, 0x50 ;  /* 0x0000005000027802 */ /* 0x001fe20000000f00 */
[----:B------:R-:W-:Y:S01]  /*0640*/  IMAD.U32 R8, RZ, RZ, UR46 ;  /* 0x0000002eff087e24 */ /* 0x000fe2000f8e00ff */
[----:B-----5:R0:W-:Y:S01]  /*0650*/  STL.64 [R1+0x8], R22 ;  /* 0x0000081601007387 */ /* 0x0201e20000100a00 */
[----:B------:R-:W2:Y:S03]  /*0660*/  LDCU.64 UR4, c[0x4][0x48] ;  /* 0x01000900ff0477ac */ /* 0x000ea60008000a00 */
[----:B------:R0:W-:Y:S01]  /*0670*/  STL.64 [R1+0x10], R18 ;  /* 0x0000101201007387 */ /* 0x0001e20000100a00 */
[----:B------:R-:W0:Y:S01]  /*0680*/  LDC.64 R2, c[0x4][R2] ;  /* 0x0100000002027b82 */ /* 0x000e220000000a00 */
[----:B--2---:R-:W-:Y:S01]  /*0690*/  MOV R4, UR4 ;  /* 0x0000000400047c02 */ /* 0x004fe20008000f00 */
[----:B------:R-:W-:Y:S01]  /*06a0*/  IMAD.U32 R5, RZ, RZ, UR5 ;  /* 0x00000005ff057e24 */ /* 0x000fe2000f8e00ff */
[----:B-1----:R1:W-:Y:S06]  /*06b0*/  STL.64 [R1], R8 ;  /* 0x0000000801007387 */ /* 0x0023ec0000100a00 */
[----:B------:R-:W-:-:S07]  /*06c0*/  LEPC R20, `(.L_x_63) ;  /* 0x000000001014794e */ /* 0x000fce0000000000 */
[----:B01-34-:R-:W-:Y:S05]  /*06d0*/  CALL.ABS.NOINC R2 ;  /* 0x0000000002007343 */ /* 0x01bfea0003c00000 */
.L_x_63:
[----:B------:R-:W-:Y:S01]  /*06e0*/  IMAD.MOV.U32 R5, RZ, RZ, 0x1 ;  /* 0x00000001ff057424 */ /* 0x000fe200078e00ff */
[----:B------:R1:W-:Y:S01]  /*06f0*/  STG.E desc[UR38][R26.64], RZ ;  /* 0x000000ff1a007986 */ /* 0x0003e2000c101926 */
[----:B------:R-:W-:Y:S02]  /*0700*/  IMAD.U32 R2, RZ, RZ, UR40 ;  /* 0x00000028ff027e24 */ /* 0x000fe4000f8e00ff */
[----:B------:R-:W-:-:S05]  /*0710*/  IMAD.U32 R3, RZ, RZ, UR41 ;  /* 0x00000029ff037e24 */ /* 0x000fca000f8e00ff */
[----:B------:R1:W-:Y:S02]  /*0720*/  STG.E desc[UR38][R2.64], R5 ;  /* 0x0000000502007986 */ /* 0x0003e4000c101926 */
.L_x_62:
[----:B0--34-:R-:W-:Y:S05]  /*0730*/  BSYNC.RECONVERGENT B6 ;  /* 0x0000000000067941 */ /* 0x019fea0003800200 */
.L_x_61:
[----:B------:R-:W-:Y:S01]  /*0740*/  UMOV UR4, 0x9999999a ;  /* 0x9999999a00047882 */ /* 0x000fe20000000000 */
[----:B------:R-:W-:Y:S02]  /*0750*/  UMOV UR5, 0x3fb99999 ;  /* 0x3fb9999900057882 */ /* 0x000fe40000000000 */
[----:B------:R-:W-:-:S14]  /*0760*/  DSETP.GEU.AND P0, PT, R16, UR4, PT ;  /* 0x0000000410007e2a */ /* 0x000fdc000bf0e000 */
[----:B------:R-:W-:Y:S05]  /*0770*/  @!P0 BRA `(.L_x_60) ;  /* 0x0000000400088947 */ /* 0x000fea0003800000 */
[----:B------:R-:W-:Y:S01]  /*0780*/  IMAD.WIDE R24, R29, 0x4, R24 ;  /* 0x000000041d187825 */ /* 0x000fe200078e0218 */
[----:B------:R-:W0:Y:S05]  /*0790*/  LDCU UR4, c[0x0][0x3d8] ;  /* 0x00007b00ff0477ac */ /* 0x000e2a0008000800 */
[----:B------:R2:W5:Y:S01]  /*07a0*/  LDG.E R24, desc[UR38][R24.64] ;  /* 0x0000002618187981 */ /* 0x000562000c1e1900 */
[----:B0-----:R-:W-:-:S09]  /*07b0*/  UISETP.NE.AND UP0, UPT, UR4, URZ, UPT ;  /* 0x000000ff0400728c */ /* 0x001fd2000bf05270 */
[----:B--2---:R-:W-:Y:S05]  /*07c0*/  BRA.U UP0, `(.L_x_64) ;  /* 0x00000001000c7547 */ /* 0x004fea000b800000 */
[----:B-1----:R-:W2:Y:S02]  /*07d0*/  LDG.E R26, desc[UR38][R26.64] ;  /* 0x000000261a1a7981 */ /* 0x002ea4000c1e1900 */
[----:B--2---:R-:W-:-:S13]  /*07e0*/  ISETP.NE.AND P0, PT, R26, RZ, PT ;  /* 0x000000ff1a00720c */ /* 0x004fda0003f05270 */
[----:B------:R-:W-:Y:S05]  /*07f0*/  @!P0 BRA `(.L_x_65) ;  /* 0x0000000000748947 */ /* 0x000fea0003800000 */
.L_x_64:
[----:B-1----:R-:W0:Y:S01]  /*0800*/  MUFU.RCP64H R3, R19 ;  /* 0x0000001300037308 */ /* 0x002e220000001800 */
[----:B------:R-:W-:Y:S01]  /*0810*/  IMAD.MOV.U32 R2, RZ, RZ, 0x1 ;  /* 0x00000001ff027424 */ /* 0x000fe200078e00ff */
[----:B------:R-:W-:Y:S06]  /*0820*/  BSSY.RECONVERGENT B0, `(.L_x_66) ;  /* 0x0000013000007945 */ /* 0x000fec0003800200 */
[----:B-----5:R-:W1:Y:S01]  /*0830*/  F2F.F64.F32 R6, R24 ;  /* 0x0000001800067310 */ /* 0x020e620000201800 */
[----:B0-----:R-:W-:Y:S02]  /*0840*/  DFMA R4, -R18, R2, 1 ;  /* 0x3ff000001204742b */ /* 0x001fe40000000102 */
[----:B-1----:R-:W-:-:S06]  /*0850*/  DADD R6, -R22, R6 ;  /* 0x0000000016067229 */ /* 0x002fcc0000000106 */
[----:B------:R-:W-:-:S08]  /*0860*/  DFMA R4, R4, R4, R4 ;  /* 0x000000040404722b */ /* 0x000fd00000000004 */
[----:B------:R-:W-:Y:S01]  /*0870*/  DFMA R4, R2, R4, R2 ;  /* 0x000000040204722b */ /* 0x000fe20000000002 */
[----:B------:R-:W-:-:S07]  /*0880*/  FSETP.GEU.AND P1, PT, |R7|, 6.5827683646048100446e-37, PT ;  /* 0x036000000700780b */ /* 0x000fce0003f2e200 */
[----:B------:R-:W-:-:S08]  /*0890*/  DFMA R2, -R18, R4, 1 ;  /* 0x3ff000001202742b */ /* 0x000fd00000000104 */
[----:B------:R-:W-:-:S08]  /*08a0*/  DFMA R2, R4, R2, R4 ;  /* 0x000000020402722b */ /* 0x000fd00000000004 */
[----:B------:R-:W-:-:S08]  /*08b0*/  DMUL R4, R6, R2 ;  /* 0x0000000206047228 */ /* 0x000fd00000000000 */
[----:B------:R-:W-:-:S08]  /*08c0*/  DFMA R8, -R18, R4, R6 ;  /* 0x000000041208722b */ /* 0x000fd00000000106 */
[----:B------:R-:W-:-:S10]  /*08d0*/  DFMA R2, R2, R8, R4 ;  /* 0x000000080202722b */ /* 0x000fd40000000004 */
[----:B------:R-:W-:-:S05]  /*08e0*/  FFMA R0, RZ, R19, R3 ;  /* 0x00000013ff007223 */ /* 0x000fca0000000003 */
[----:B------:R-:W-:-:S13]  /*08f0*/  FSETP.GT.AND P0, PT, |R0|, 1.469367938527859385e-39, PT ;  /* 0x001000000000780b */ /* 0x000fda0003f04200 */
[----:B------:R-:W-:Y:S05]  /*0900*/  @P0 BRA P1, `(.L_x_67) ;  /* 0x0000000000100947 */ /* 0x000fea0000800000 */
[----:B------:R-:W-:-:S07]  /*0910*/  MOV R0, 0x930 ;  /* 0x0000093000007802 */ /* 0x000fce0000000f00 */
[----:B------:R-:W-:Y:S05]  /*0920*/  CALL.REL.NOINC `($__internal_5_$__cuda_sm20_div_rn_f64_full) ;  /* 0x0000000000a87944 */ /* 0x000fea0003c00000 */
[----:B------:R-:W-:Y:S01]  /*0930*/  IMAD.MOV.U32 R2, RZ, RZ, R10 ;  /* 0x000000ffff027224 */ /* 0x000fe200078e000a */
[----:B------:R-:W-:-:S07]  /*0940*/  MOV R3, R11 ;  /* 0x0000000b00037202 */ /* 0x000fce0000000f00 */
.L_x_67:
[----:B------:R-:W-:Y:S05]  /*0950*/  BSYNC.RECONVERGENT B0 ;  /* 0x0000000000007941 */ /* 0x000fea0003800200 */
.L_x_66:
[----:B------:R-:W0:Y:S01]  /*0960*/  LDCU UR4, c[0x0][0x3d0] ;  /* 0x00007a00ff0477ac */ /* 0x000e220008000800 */
[----:B------:R-:W0:Y:S01]  /*0970*/  F2F.F32.F64 R2, R2 ;  /* 0x0000000200027310 */ /* 0x000e220000301000 */
[----:B------:R-:W-:-:S04]  /*0980*/  IMAD.MOV.U32 R4, RZ, RZ, 0x4 ;  /* 0x00000004ff047424 */ /* 0x000fc800078e00ff */
[----:B------:R-:W-:Y:S01]  /*0990*/  IMAD.WIDE R4, R29, R4, UR36 ;  /* 0x000000241d047e25 */ /* 0x000fe2000f8e0204 */
[----:B0-----:R-:W-:-:S04]  /*09a0*/  FSETP.GEU.AND P0, PT, |R2|, UR4, PT ;  /* 0x0000000402007c0b */ /* 0x001fc8000bf0e200 */
[----:B------:R-:W-:-:S05]  /*09b0*/  SEL R7, RZ, 0x1, P0 ;  /* 0x00000001ff077807 */ /* 0x000fca0000000000 */
[----:B------:R0:W-:Y:S04]  /*09c0*/  STG.E desc[UR38][R4.64], R7 ;  /* 0x0000000704007986 */ /* 0x0001e8000c101926 */
.L_x_65:
[----:B------:R-:W-:-:S13]  /*09d0*/  ISETP.NE.AND P0, PT, R29, RZ, PT ;  /* 0x000000ff1d00720c */ /* 0x000fda0003f05270 */
[----:B------:R-:W-:Y:S05]  /*09e0*/  @P0 BRA `(.L_x_60) ;  /* 0x00000000006c0947 */ /* 0x000fea0003800000 */
[----:B------:R-:W-:Y:S02]  /*09f0*/  IMAD.U32 R6, RZ, RZ, UR42 ;  /* 0x0000002aff067e24 */ /* 0x000fe4000f8e00ff */
[----:B0-----:R-:W-:Y:S01]  /*0a00*/  IMAD.U32 R7, RZ, RZ, UR43 ;  /* 0x0000002bff077e24 */ /* 0x001fe2000f8e00ff */
[----:B------:R-:W-:Y:S01]  /*0a10*/  UMOV UR4, 0xd2f1a9fc ;  /* 0xd2f1a9fc00047882 */ /* 0x000fe20000000000 */
[----:B------:R-:W-:Y:S01]  /*0a20*/  UMOV UR5, 0x3f50624d ;  /* 0x3f50624d00057882 */ /* 0x000fe20000000000 */
[----:B------:R-:W-:Y:S01]  /*0a30*/  IMAD.U32 R8, RZ, RZ, UR44 ;  /* 0x0000002cff087e24 */ /* 0x000fe2000f8e00ff */
[----:B------:R-:W0:Y:S01]  /*0a40*/  LDC R0, c[0x0][0x3d4] ;  /* 0x0000f500ff007b82 */ /* 0x000e220000000800 */
[----:B------:R-:W2:Y:S01]  /*0a50*/  LDG.E.64 R2, desc[UR38][R6.64] ;  /* 0x0000002606027981 */ /* 0x000ea2000c1e1b00 */
[----:B------:R-:W-:Y:S01]  /*0a60*/  IMAD.U32 R9, RZ, RZ, UR45 ;  /* 0x0000002dff097e24 */ /* 0x000fe2000f8e00ff */
[----:B--2--5:R-:W-:-:S08]  /*0a70*/  DADD R2, R22, -R2 ;  /* 0x0000000016027229 */ /* 0x024fd00000000802 */
[----:B------:R-:W-:-:S14]  /*0a80*/  DSETP.GEU.AND P1, PT, |R2|, UR4, PT ;  /* 0x0000000402007e2a */ /* 0x000fdc000bf2e200 */
[----:B------:R-:W2:Y:S01]  /*0a90*/  @!P1 LDG.E.64 R2, desc[UR38][R8.64] ;  /* 0x0000002608029981 */ /* 0x000ea2000c1e1b00 */
[----:B------:R-:W-:Y:S01]  /*0aa0*/  PLOP3.LUT P0, PT, PT, PT, PT, 0x8, 0x80 ;  /* 0x000000000080781c */ /* 0x000fe20003f0e170 */
[----:B------:R-:W-:Y:S01]  /*0ab0*/  @!P1 IMAD.MOV.U32 R4, RZ, RZ, -0x14e3bcd3 ;  /* 0xeb1c432dff049424 */ /* 0x000fe200078e00ff */
[----:B------:R-:W-:Y:S01]  /*0ac0*/  @!P1 MOV R5, 0x3f1a36e2 ;  /* 0x3f1a36e200059802 */ /* 0x000fe20000000f00 */
[----:B------:R-:W-:Y:S01]  /*0ad0*/  IMAD.U32 R6, RZ, RZ, UR44 ;  /* 0x0000002cff067e24 */ /* 0x000fe2000f8e00ff */
[----:B------:R-:W-:Y:S01]  /*0ae0*/  MOV R7, UR45 ;  /* 0x0000002d00077c02 */ /* 0x000fe20008000f00 */
[----:B--2---:R-:W-:-:S08]  /*0af0*/  @!P1 DADD R2, R18, -R2 ;  /* 0x0000000012029229 */ /* 0x004fd00000000802 */
[----:B------:R-:W-:Y:S01]  /*0b00*/  @!P1 DSETP.LT.AND P0, PT, |R2|, R4, PT ;  /* 0x000000040200922a */ /* 0x000fe20003f01200 */
[----:B------:R-:W-:Y:S02]  /*0b10*/  IMAD.U32 R2, RZ, RZ, UR40 ;  /* 0x00000028ff027e24 */ /* 0x000fe4000f8e00ff */
[----:B------:R-:W-:-:S03]  /*0b20*/  IMAD.U32 R3, RZ, RZ, UR41 ;  /* 0x00000029ff037e24 */ /* 0x000fc6000f8e00ff */
[----:B0-----:R-:W-:Y:S01]  /*0b30*/  ISETP.LT.OR P0, PT, R0, 0x2, !P0 ;  /* 0x000000020000780c */ /* 0x001fe20004701670 */
[----:B------:R-:W-:Y:S02]  /*0b40*/  IMAD.U32 R4, RZ, RZ, UR42 ;  /* 0x0000002aff047e24 */ /* 0x000fe4000f8e00ff */
[----:B------:R-:W-:-:S10]  /*0b50*/  IMAD.U32 R5, RZ, RZ, UR43 ;  /* 0x0000002bff057e24 */ /* 0x000fd4000f8e00ff */
[----:B------:R-:W-:-:S05]  /*0b60*/  @!P0 IMAD.MOV.U32 R11, RZ, RZ, 0x1 ;  /* 0x00000001ff0b8424 */ /* 0x000fca00078e00ff */
[----:B------:R0:W-:Y:S04]  /*0b70*/  @!P0 STG.E desc[UR38][R2.64], R11 ;  /* 0x0000000b02008986 */ /* 0x0001e8000c101926 */
[----:B------:R0:W-:Y:S04]  /*0b80*/  STG.E.64 desc[UR38][R4.64], R22 ;  /* 0x0000001604007986 */ /* 0x0001e8000c101b26 */
[----:B------:R0:W-:Y:S02]  /*0b90*/  STG.E.64 desc[UR38][R6.64], R18 ;  /* 0x0000001206007986 */ /* 0x0001e4000c101b26 */
.L_x_60:
[----:B------:R-:W-:Y:S05]  /*0ba0*/  WARPSYNC.ALL ;  /* 0x0000000000007948 */ /* 0x000fea0003800000 */
[----:B------:R-:W-:Y:S06]  /*0bb0*/  BAR.SYNC.DEFER_BLOCKING 0x0 ;  /* 0x0000000000007b1d */ /* 0x000fec0000010000 */
[----:B01234-:R-:W-:Y:S05]  /*0bc0*/  EXIT ;  /* 0x000000000000794d */ /* 0x01ffea0003800000 */
        .weak           $__internal_5_$__cuda_sm20_div_rn_f64_full
        .type           $__internal_5_$__cuda_sm20_div_rn_f64_full,@function
        .size           $__internal_5_$__cuda_sm20_div_rn_f64_full,(.L_x_116 - $__internal_5_$__cuda_sm20_div_rn_f64_full)
$__internal_5_$__cuda_sm20_div_rn_f64_full:
        /* <DEDUP_REMOVED lines=14> */
[----:B------:R-:W0:Y:S02]  /*0cb0*/  MUFU.RCP64H R13, R5 ;  /* 0x00000005000d7308 */ /* 0x000e240000001800 */
[----:B------:R-:W-:Y:S01]  /*0cc0*/  @!P2 ISETP.GE.U32.AND P3, PT, R10, R11, PT ;  /* 0x0000000b0a00a20c */ /* 0x000fe20003f66070 */
[----:B------:R-:W-:-:S05]  /*0cd0*/  IMAD.MOV.U32 R11, RZ, RZ, 0x1ca00000 ;  /* 0x1ca00000ff0b7424 */ /* 0x000fca00078e00ff */
[----:B------:R-:W-:-:S04]  /*0ce0*/  @!P2 SEL R15, R11, 0x63400000, !P3 ;  /* 0x634000000b0fa807 */ /* 0x000fc80005800000 */
[----:B------:R-:W-:-:S04]  /*0cf0*/  @!P2 LOP3.LUT R20, R15, 0x80000000, R7, 0xf8, !PT ;  /* 0x800000000f14a812 */ /* 0x000fc800078ef807 */
[----:B------:R-:W-:Y:S01]  /*0d00*/  @!P2 LOP3.LUT R21, R20, 0x100000, RZ, 0xfc, !PT ;  /* 0x001000001415a812 */ /* 0x000fe200078efcff */
[----:B0-----:R-:W-:Y:S01]  /*0d10*/  DFMA R2, R12, -R4, 1 ;  /* 0x3ff000000c02742b */ /* 0x001fe20000000804 */
[----:B------:R-:W-:-:S07]  /*0d20*/  @!P2 MOV R20, RZ ;  /* 0x000000ff0014a202 */ /* 0x000fce0000000f00 */
[----:B------:R-:W-:-:S08]  /*0d30*/  DFMA R2, R2, R2, R2 ;  /* 0x000000020202722b */ /* 0x000fd00000000002 */
[----:B------:R-:W-:Y:S01]  /*0d40*/  DFMA R12, R12, R2, R12 ;  /* 0x000000020c0c722b */ /* 0x000fe2000000000c */
[----:B------:R-:W-:Y:S01]  /*0d50*/  SEL R3, R11, 0x63400000, !P1 ;  /* 0x634000000b037807 */ /* 0x000fe20004800000 */
[----:B------:R-:W-:-:S03]  /*0d60*/  IMAD.MOV.U32 R2, RZ, RZ, R6 ;  /* 0x000000ffff027224 */ /* 0x000fc600078e0006 */
[----:B------:R-:W-:-:S03]  /*0d70*/  LOP3.LUT R3, R3, 0x800fffff, R7, 0xf8, !PT ;  /* 0x800fffff03037812 */ /* 0x000fc600078ef807 */
[----:B------:R-:W-:-:S03]  /*0d80*/  DFMA R14, R12, -R4, 1 ;  /* 0x3ff000000c0e742b */ /* 0x000fc60000000804 */
[----:B------:R-:W-:Y:S01]  /*0d90*/  @!P2 DFMA R2, R2, 2, -R20 ;  /* 0x400000000202a82b */ /* 0x000fe20000000814 */
[----:B------:R-:W-:-:S04]  /*0da0*/  IMAD.MOV.U32 R20, RZ, RZ, R10 ;  /* 0x000000ffff147224 */ /* 0x000fc800078e000a */
[----:B------:R-:W-:Y:S01]  /*0db0*/  DFMA R12, R12, R14, R12 ;  /* 0x0000000e0c0c722b */ /* 0x000fe2000000000c */
[----:B------:R-:W-:Y:S01]  /*0dc0*/  IMAD.MOV.U32 R21, RZ, RZ, R17 ;  /* 0x000000ffff157224 */ /* 0x000fe200078e0011 */
[----:B------:R-:W-:-:S03]  /*0dd0*/  @!P0 LOP3.LUT R21, R5, 0x7ff00000, RZ, 0xc0, !PT ;  /* 0x7ff0000005158812 */ /* 0x000fc600078ec0ff */
[----:B------:R-:W-:-:S03]  /*0de0*/  @!P2 LOP3.LUT R20, R3, 0x7ff00000, RZ, 0xc0, !PT ;  /* 0x7ff000000314a812 */ /* 0x000fc600078ec0ff */
[----:B------:R-:W-:Y:S02]  /*0df0*/  DMUL R14, R12, R2 ;  /* 0x000000020c0e7228 */ /* 0x000fe40000000000 */
[----:B------:R-:W-:-:S05]  /*0e00*/  VIADD R24, R20, 0xffffffff ;  /* 0xffffffff14187836 */ /* 0x000fca0000000000 */
[----:B------:R-:W-:Y:S01]  /*0e10*/  ISETP.GT.U32.AND P0, PT, R24, 0x7feffffe, PT ;  /* 0x7feffffe1800780c */ /* 0x000fe20003f04070 */
[----:B------:R-:W-:Y:S01]  /*0e20*/  VIADD R24, R21, 0xffffffff ;  /* 0xffffffff15187836 */ /* 0x000fe20000000000 */
[----:B------:R-:W-:-:S04]  /*0e30*/  DFMA R16, R14, -R4, R2 ;  /* 0x800000040e10722b */ /* 0x000fc80000000002 */
[----:B------:R-:W-:-:S04]  /*0e40*/  ISETP.GT.U32.OR P0, PT, R24, 0x7feffffe, P0 ;  /* 0x7feffffe1800780c */ /* 0x000fc80000704470 */
[----:B------:R-:W-:-:S09]  /*0e50*/  DFMA R12, R12, R16, R14 ;  /* 0x000000100c0c722b */ /* 0x000fd2000000000e */
[----:B------:R-:W-:Y:S05]  /*0e60*/  @P0 BRA `(.L_x_69) ;  /* 0x00000000006c0947 */ /* 0x000fea0003800000 */
[----:B------:R-:W-:Y:S02]  /*0e70*/  LOP3.LUT R7, R9, 0x7ff00000, RZ, 0xc0, !PT ;  /* 0x7ff0000009077812 */ /* 0x000fe400078ec0ff */
[----:B------:R-:W-:Y:S02]  /*0e80*/  MOV R14, RZ ;  /* 0x000000ff000e7202 */ /* 0x000fe40000000f00 */
        /* <DEDUP_REMOVED lines=15> */
[----:B------:R-:W-:Y:S02]  /*0f80*/  IMAD.MOV R3, RZ, RZ, -R6 ;  /* 0x000000ffff037224 */ /* 0x000fe400078e0a06 */
[----:B------:R-:W-:-:S06]  /*0f90*/  IMAD.MOV.U32 R2, RZ, RZ, RZ ;  /* 0x000000ffff027224 */ /* 0x000fcc00078e00ff */
[----:B------:R-:W-:Y:S02]  /*0fa0*/  DFMA R2, R10, -R2, R12 ;  /* 0x800000020a02722b */ /* 0x000fe4000000000c */
[----:B------:R-:W-:-:S04]  /*0fb0*/  DMUL.RP R12, R12, R14 ;  /* 0x0000000e0c0c7228 */ /* 0x000fc80000008000 */
[----:B------:R-:W-:-:S04]  /*0fc0*/  IADD3 R2, PT, PT, -R6, -0x43300000, RZ ;  /* 0xbcd0000006027810 */ /* 0x000fc80007ffe1ff */
[----:B------:R-:W-:Y:S02]  /*0fd0*/  FSETP.NEU.AND P0, PT, |R3|, R2, PT ;  /* 0x000000020300720b */ /* 0x000fe40003f0d200 */
[----:B------:R-:W-:Y:S02]  /*0fe0*/  LOP3.LUT R9, R13, R9, RZ, 0x3c, !PT ;  /* 0x000000090d097212 */ /* 0x000fe400078e3cff */
[----:B------:R-:W-:Y:S02]  /*0ff0*/  FSEL R10, R12, R10, !P0 ;  /* 0x0000000a0c0a7208 */ /* 0x000fe40004000000 */
[----:B------:R-:W-:Y:S01]  /*1000*/  FSEL R11, R9, R11, !P0 ;  /* 0x0000000b090b7208 */ /* 0x000fe20004000000 */
[----:B------:R-:W-:Y:S06]  /*1010*/  BRA `(.L_x_70) ;  /* 0x0000000000547947 */ /* 0x000fec0003800000 */
.L_x_69:
        /* <DEDUP_REMOVED lines=16> */
.L_x_72:
[----:B------:R-:W-:Y:S01]  /*1120*/  LOP3.LUT R11, R9, 0x80000, RZ, 0xfc, !PT ;  /* 0x00080000090b7812 */ /* 0x000fe200078efcff */
[----:B------:R-:W-:Y:S01]  /*1130*/  IMAD.MOV.U32 R10, RZ, RZ, R8 ;  /* 0x000000ffff0a7224 */ /* 0x000fe200078e0008 */
[----:B------:R-:W-:Y:S06]  /*1140*/  BRA `(.L_x_70) ;  /* 0x0000000000087947 */ /* 0x000fec0003800000 */
.L_x_71:
[----:B------:R-:W-:Y:S01]  /*1150*/  LOP3.LUT R11, R7, 0x80000, RZ, 0xfc, !PT ;  /* 0x00080000070b7812 */ /* 0x000fe200078efcff */
[----:B------:R-:W-:-:S07]  /*1160*/  IMAD.MOV.U32 R10, RZ, RZ, R6 ;  /* 0x000000ffff0a7224 */ /* 0x000fce00078e0006 */
.L_x_70:
[----:B------:R-:W-:Y:S05]  /*1170*/  BSYNC.RECONVERGENT B1 ;  /* 0x0000000000017941 */ /* 0x000fea0003800200 */
.L_x_68:
[----:B------:R-:W-:Y:S02]  /*1180*/  IMAD.MOV.U32 R2, RZ, RZ, R0 ;  /* 0x000000ffff027224 */ /* 0x000fe400078e0000 */
[----:B------:R-:W-:-:S04]  /*1190*/  IMAD.MOV.U32 R3, RZ, RZ, 0x0 ;  /* 0x00000000ff037424 */ /* 0x000fc800078e00ff */
[----:B------:R-:W-:Y:S05]  /*11a0*/  RET.REL.NODEC R2 `(_ZN15astroaccelerate9SigmaClipEPfiiPiS1_PdS2_S2_S2_S1_S1_fiii) ;  /* 0xffffffec02947950 */ /* 0x000fea0003c3ffff */
.L_x_73:
        /* <DEDUP_REMOVED lines=13> */
.L_x_116:


//--------------------- .text._ZN15astroaccelerate4CalcEPdS0_Piii --------------------------
	.section	.text._ZN15astroaccelerate4CalcEPdS0_Piii,"ax",@progbits
	.align	128
.text._ZN15astroaccelerate4CalcEPdS0_Piii:
        .type           _ZN15astroaccelerate4CalcEPdS0_Piii,@function
        .size           _ZN15astroaccelerate4CalcEPdS0_Piii,(.L_x_118 - _ZN15astroaccelerate4CalcEPdS0_Piii)
        .other          _ZN15astroaccelerate4CalcEPdS0_Piii,@"STO_CUDA_ENTRY STV_DEFAULT"
_ZN15astroaccelerate4CalcEPdS0_Piii:
[----:B------:R-:W-:Y:S01]  /*0000*/  LDC R1, c[0x0][0x37c] ;  /* 0x0000df00ff017b82 */ /* 0x000fe20000000800 */
[----:B------:R-:W0:Y:S01]  /*0010*/  S2R R26, SR_TID.X ;  /* 0x00000000001a7919 */ /* 0x000e220000002100 */
[----:B------:R-:W0:Y:S01]  /*0020*/  LDCU UR4, c[0x0][0x360] ;  /* 0x00006c00ff0477ac */ /* 0x000e220008000800 */
[----:B------:R-:W0:Y:S01]  /*0030*/  S2R R3, SR_CTAID.X ;  /* 0x0000000000037919 */ /* 0x000e220000002500 */
[----:B------:R-:W1:Y:S01]  /*0040*/  LDCU.64 UR6, c[0x0][0x398] ;  /* 0x00007300ff0677ac */ /* 0x000e620008000a00 */
[----:B0-----:R-:W-:-:S04]  /*0050*/  IMAD R26, R3, UR4, R26 ;  /* 0x00000004031a7c24 */ /* 0x001fc8000f8e021a */
[----:B-1----:R-:W-:-:S05]  /*0060*/  VIADD R26, R26, UR7 ;  /* 0x000000071a1a7c36 */ /* 0x002fca0008000000 */
[----:B------:R-:W-:-:S13]  /*0070*/  ISETP.GE.AND P0, PT, R26, UR6, PT ;  /* 0x000000061a007c0c */ /* 0x000fda000bf06270 */
[----:B------:R-:W-:Y:S05]  /*0080*/  @P0 EXIT ;  /* 0x000000000000094d */ /* 0x000fea0003800000 */
[----:B------:R-:W0:Y:S01]  /*0090*/  LDC.64 R22, c[0x0][0x390] ;  /* 0x0000e400ff167b82 */ /* 0x000e220000000a00 */
[----:B------:R-:W1:Y:S01]  /*00a0*/  LDCU.64 UR4, c[0x0][0x358] ;  /* 0x00006b00ff0477ac */ /* 0x000e620008000a00 */
[----:B0-----:R-:W-:-:S05]  /*00b0*/  IMAD.WIDE R22, R26, 0x4, R22 ;  /* 0x000000041a167825 */ /* 0x001fca00078e0216 */
[----:B-1----:R-:W2:Y:S02]  /*00c0*/  LDG.E R6, desc[UR4][R22.64] ;  /* 0x0000000416067981 */ /* 0x002ea4000c1e1900 */
[----:B--2---:R-:W-:-:S13]  /*00d0*/  ISETP.NE.AND P0, PT, R6, RZ, PT ;  /* 0x000000ff0600720c */ /* 0x004fda0003f05270 */
[----:B------:R-:W-:Y:S05]  /*00e0*/  @!P0 EXIT ;  /* 0x000000000000894d */ /* 0x000fea0003800000 */
[----:B------:R-:W0:Y:S02]  /*00f0*/  LDC.64 R24, c[0x0][0x380] ;  /* 0x0000e000ff187b82 */ /* 0x000e240000000a00 */
[----:B0-----:R-:W-:-:S05]  /*0100*/  IMAD.WIDE R24, R26, 0x8, R24 ;  /* 0x000000081a187825 */ /* 0x001fca00078e0218 */
[----:B------:R-:W2:Y:S01]  /*0110*/  LDG.E.64 R4, desc[UR4][R24.64] ;  /* 0x0000000418047981 */ /* 0x000ea2000c1e1b00 */
[----:B------:R-:W0:Y:S01]  /*0120*/  I2F.F64 R6, R6 ;  /* 0x0000000600067312 */ /* 0x000e220000201c00 */
[----:B------:R-:W-:Y:S01]  /*0130*/  IMAD.MOV.U32 R2, RZ, RZ, 0x1 ;  /* 0x00000001ff027424 */ /* 0x000fe200078e00ff */
[----:B------:R-:W-:Y:S06]  /*0140*/  BSSY.RECONVERGENT B0, `(.L_x_74) ;  /* 0x0000014000007945 */ /* 0x000fec0003800200 */
[----:B0-----:R-:W0:Y:S02]  /*0150*/  MUFU.RCP64H R3, R7 ;  /* 0x0000000700037308 */ /* 0x001e240000001800 */
[----:B0-----:R-:W-:-:S08]  /*0160*/  DFMA R8, -R6, R2, 1 ;  /* 0x3ff000000608742b */ /* 0x001fd00000000102 */
[----:B------:R-:W-:-:S08]  /*0170*/  DFMA R8, R8, R8, R8 ;  /* 0x000000080808722b */ /* 0x000fd00000000008 */
[----:B------:R-:W-:-:S08]  /*0180*/  DFMA R8, R2, R8, R2 ;  /* 0x000000080208722b */ /* 0x000fd00000000002 */
[----:B------:R-:W-:-:S08]  /*0190*/  DFMA R2, -R6, R8, 1 ;  /* 0x3ff000000602742b */ /* 0x000fd00000000108 */
[----:B------:R-:W-:-:S08]  /*01a0*/  DFMA R2, R8, R2, R8 ;  /* 0x000000020802722b */ /* 0x000fd00000000008 */
[----:B--2---:R-:W-:Y:S01]  /*01b0*/  DMUL R8, R4, R2 ;  /* 0x0000000204087228 */ /* 0x004fe20000000000 */
[----:B------:R-:W-:-:S07]  /*01c0*/  FSETP.GEU.AND P1, PT, |R5|, 6.5827683646048100446e-37, PT ;  /* 0x036000000500780b */ /* 0x000fce0003f2e200 */
[----:B------:R-:W-:-:S08]  /*01d0*/  DFMA R10, -R6, R8, R4 ;  /* 0x00000008060a722b */ /* 0x000fd00000000104 */
[----:B------:R-:W-:-:S10]  /*01e0*/  DFMA R2, R2, R10, R8 ;  /* 0x0000000a0202722b */ /* 0x000fd40000000008 */
[----:B------:R-:W-:-:S05]  /*01f0*/  FFMA R0, RZ, R7, R3 ;  /* 0x00000007ff007223 */ /* 0x000fca0000000003 */
[----:B------:R-:W-:-:S13]  /*0200*/  FSETP.GT.AND P0, PT, |R0|, 1.469367938527859385e-39, PT ;  /* 0x001000000000780b */ /* 0x000fda0003f04200 */
[----:B------:R-:W-:Y:S05]  /*0210*/  @P0 BRA P1, `(.L_x_75) ;  /* 0x0000000000180947 */ /* 0x000fea0000800000 */
[----:B------:R-:W-:Y:S01]  /*0220*/  IMAD.MOV.U32 R12, RZ, RZ, R4 ;  /* 0x000000ffff0c7224 */ /* 0x000fe200078e0004 */
[----:B------:R-:W-:Y:S01]  /*0230*/  MOV R0, 0x260 ;  /* 0x0000026000007802 */ /* 0x000fe20000000f00 */
[----:B------:R-:W-:-:S07]  /*0240*/  IMAD.MOV.U32 R13, RZ, RZ, R5 ;  /* 0x000000ffff0d7224 */ /* 0x000fce00078e0005 */
[----:B------:R-:W-:Y:S05]  /*0250*/  CALL.REL.NOINC `($__internal_6_$__cuda_sm20_div_rn_f64_full) ;  /* 0x0000000000e07944 */ /* 0x000fea0003c00000 */
[----:B------:R-:W-:Y:S02]  /*0260*/  IMAD.MOV.U32 R2, RZ, RZ, R6 ;  /* 0x000000ffff027224 */ /* 0x000fe400078e0006 */
[----:B------:R-:W-:-:S07]  /*0270*/  IMAD.MOV.U32 R3, RZ, RZ, R7 ;  /* 0x000000ffff037224 */ /* 0x000fce00078e0007 */
.L_x_75:
[----:B------:R-:W-:Y:S05]  /*0280*/  BSYNC.RECONVERGENT B0 ;  /* 0x0000000000007941 */ /* 0x000fea0003800200 */
.L_x_74:
[----:B------:R0:W-:Y:S01]  /*0290*/  STG.E.64 desc[UR4][R24.64], R2 ;  /* 0x0000000218007986 */ /* 0x0001e2000c101b04 */
[----:B------:R-:W1:Y:S03]  /*02a0*/  LDC.64 R4, c[0x0][0x388] ;  /* 0x0000e200ff047b82 */ /* 0x000e660000000a00 */
[----:B------:R-:W2:Y:S01]  /*02b0*/  LDG.E R8, desc[UR4][R22.64] ;  /* 0x0000000416087981 */ /* 0x000ea2000c1e1900 */
[----:B-1----:R-:W-:-:S05]  /*02c0*/  IMAD.WIDE R26, R26, 0x8, R4 ;  /* 0x000000081a1a7825 */ /* 0x002fca00078e0204 */
[----:B------:R-:W3:Y:S01]  /*02d0*/  LDG.E.64 R6, desc[UR4][R26.64] ;  /* 0x000000041a067981 */ /* 0x000ee2000c1e1b00 */
[----:B------:R-:W-:Y:S01]  /*02e0*/  IMAD.MOV.U32 R4, RZ, RZ, 0x1 ;  /* 0x00000001ff047424 */ /* 0x000fe200078e00ff */
[----:B------:R-:W-:Y:S01]  /*02f0*/  BSSY.RECONVERGENT B0, `(.L_x_76) ;  /* 0x0000017000007945 */ /* 0x000fe20003800200 */
[----:B--2---:R-:W1:Y:S08]  /*0300*/  I2F.F64 R8, R8 ;  /* 0x0000000800087312 */ /* 0x004e700000201c00 */
[----:B-1----:R-:W1:Y:S01]  /*0310*/  MUFU.RCP64H R5, R9 ;  /* 0x0000000900057308 */ /* 0x002e620000001800 */
[----:B---3--:R-:W-:Y:S01]  /*0320*/  FSETP.GEU.AND P1, PT, |R7|, 6.5827683646048100446e-37, PT ;  /* 0x036000000700780b */ /* 0x008fe20003f2e200 */
[----:B-1----:R-:W-:-:S08]  /*0330*/  DFMA R10, -R8, R4, 1 ;  /* 0x3ff00000080a742b */ /* 0x002fd00000000104 */
[----:B------:R-:W-:-:S08]  /*0340*/  DFMA R10, R10, R10, R10 ;  /* 0x0000000a0a0a722b */ /* 0x000fd0000000000a */
[----:B------:R-:W-:-:S08]  /*0350*/  DFMA R10, R4, R10, R4 ;  /* 0x0000000a040a722b */ /* 0x000fd00000000004 */
[----:B------:R-:W-:-:S08]  /*0360*/  DFMA R4, -R8, R10, 1 ;  /* 0x3ff000000804742b */ /* 0x000fd0000000010a */
[----:B------:R-:W-:-:S08]  /*0370*/  DFMA R4, R10, R4, R10 ;  /* 0x000000040a04722b */ /* 0x000fd0000000000a */
[----:B------:R-:W-:-:S08]  /*0380*/  DMUL R10, R6, R4 ;  /* 0x00000004060a7228 */ /* 0x000fd00000000000 */
[----:B------:R-:W-:-:S08]  /*0390*/  DFMA R12, -R8, R10, R6 ;  /* 0x0000000a080c722b */ /* 0x000fd00000000106 */
[----:B------:R-:W-:-:S10]  /*03a0*/  DFMA R4, R4, R12, R10 ;  /* 0x0000000c0404722b */ /* 0x000fd4000000000a */
[----:B------:R-:W-:-:S05]  /*03b0*/  FFMA R0, RZ, R9, R5 ;  /* 0x00000009ff007223 */ /* 0x000fca0000000005 */
[----:B------:R-:W-:-:S13]  /*03c0*/  FSETP.GT.AND P0, PT, |R0|, 1.469367938527859385e-39, PT ;  /* 0x001000000000780b */ /* 0x000fda0003f04200 */
[----:B0-----:R-:W-:Y:S05]  /*03d0*/  @P0 BRA P1, `(.L_x_77) ;  /* 0x0000000000200947 */ /* 0x001fea0000800000 */
[----:B------:R-:W-:Y:S01]  /*03e0*/  MOV R12, R6 ;  /* 0x00000006000c7202 */ /* 0x000fe20000000f00 */
[----:B------:R-:W-:Y:S01]  /*03f0*/  IMAD.MOV.U32 R13, RZ, RZ, R7 ;  /* 0x000000ffff0d7224 */ /* 0x000fe200078e0007 */
[----:B------:R-:W-:Y:S01]  /*0400*/  MOV R0, 0x440 ;  /* 0x0000044000007802 */ /* 0x000fe20000000f00 */
[----:B------:R-:W-:Y:S02]  /*0410*/  IMAD.MOV.U32 R6, RZ, RZ, R8 ;  /* 0x000000ffff067224 */ /* 0x000fe400078e0008 */
[----:B------:R-:W-:-:S07]  /*0420*/  IMAD.MOV.U32 R7, RZ, RZ, R9 ;  /* 0x000000ffff077224 */ /* 0x000fce00078e0009 */
[----:B------:R-:W-:Y:S05]  /*0430*/  CALL.REL.NOINC `($__internal_6_$__cuda_sm20_div_rn_f64_full) ;  /* 0x0000000000687944 */ /* 0x000fea0003c00000 */
[----:B------:R-:W-:Y:S02]  /*0440*/  IMAD.MOV.U32 R4, RZ, RZ, R6 ;  /* 0x000000ffff047224 */ /* 0x000fe400078e0006 */
[----:B------:R-:W-:-:S07]  /*0450*/  IMAD.MOV.U32 R5, RZ, RZ, R7 ;  /* 0x000000ffff057224 */ /* 0x000fce00078e0007 */
.L_x_77:
[----:B------:R-:W-:Y:S05]  /*0460*/  BSYNC.RECONVERGENT B0 ;  /* 0x0000000000007941 */ /* 0x000fea0003800200 */
.L_x_76:
[----:B------:R-:W-:Y:S01]  /*0470*/  DFMA R2, -R2, R2, R4 ;  /* 0x000000020202722b */ /* 0x000fe20000000104 */
[----:B------:R-:W-:Y:S01]  /*0480*/  IMAD.MOV.U32 R8, RZ, RZ, 0x0 ;  /* 0x00000000ff087424 */ /* 0x000fe200078e00ff */
[----:B------:R-:W-:Y:S01]  /*0490*/  MOV R9, 0x3fd80000 ;  /* 0x3fd8000000097802 */ /* 0x000fe20000000f00 */
[----:B------:R-:W-:Y:S03]  /*04a0*/  BSSY.RECONVERGENT B0, `(.L_x_78) ;  /* 0x0000011000007945 */ /* 0x000fe60003800200 */
        /* <DEDUP_REMOVED lines=9> */
[----:B------:R-:W-:Y:S02]  /*0540*/  VIADD R9, R11, 0xfff00000 ;  /* 0xfff000000b097836 */ /* 0x000fe40000000000 */
[----:B------:R-:W-:-:S04]  /*0550*/  IMAD.MOV.U32 R8, RZ, RZ, R10 ;  /* 0x000000ffff087224 */ /* 0x000fc800078e000a */
[----:B------:R-:W-:-:S08]  /*0560*/  DFMA R14, R12, -R12, R2 ;  /* 0x8000000c0c0e722b */ /* 0x000fd00000000002 */
[----:B------:R-:W-:Y:S01]  /*0570*/  DFMA R6, R14, R8, R12 ;  /* 0x000000080e06722b */ /* 0x000fe2000000000c */
[----:B------:R-:W-:Y:S10]  /*0580*/  @!P0 BRA `(.L_x_79) ;  /* 0x0000000000088947 */ /* 0x000ff40003800000 */
[----:B------:R-:W-:-:S07]  /*0590*/  MOV R0, 0x5b0 ;  /* 0x000005b000007802 */ /* 0x000fce0000000f00 */
[----:B------:R-:W-:Y:S05]  /*05a0*/  CALL.REL.NOINC `($__internal_7_$__cuda_sm20_dsqrt_rn_f64_mediumpath_v1) ;  /* 0x00000004008c7944 */ /* 0x000fea0003c00000 */
.L_x_79:
[----:B------:R-:W-:Y:S05]  /*05b0*/  BSYNC.RECONVERGENT B0 ;  /* 0x0000000000007941 */ /* 0x000fea0003800200 */
.L_x_78:
[----:B------:R-:W-:Y:S01]  /*05c0*/  STG.E.64 desc[UR4][R26.64], R6 ;  /* 0x000000061a007986 */ /* 0x000fe2000c101b04 */
[----:B------:R-:W-:Y:S05]  /*05d0*/  EXIT ;  /* 0x000000000000794d */ /* 0x000fea0003800000 */
        .weak           $__internal_6_$__cuda_sm20_div_rn_f64_full
        .type           $__internal_6_$__cuda_sm20_div_rn_f64_full,@function
        .size           $__internal_6_$__cuda_sm20_div_rn_f64_full,($__internal_7_$__cuda_sm20_dsqrt_rn_f64_mediumpath_v1 - $__internal_6_$__cuda_sm20_div_rn_f64_full)
$__internal_6_$__cuda_sm20_div_rn_f64_full:
        /* <DEDUP_REMOVED lines=15> */
[----:B------:R-:W-:Y:S02]  /*06d0*/  @!P2 ISETP.GE.U32.AND P3, PT, R4, R5, PT ;  /* 0x000000050400a20c */ /* 0x000fe40003f66070 */
[----:B------:R-:W-:-:S04]  /*06e0*/  MOV R5, 0x1ca00000 ;  /* 0x1ca0000000057802 */ /* 0x000fc80000000f00 */
[----:B------:R-:W-:-:S04]  /*06f0*/  @!P2 SEL R19, R5, 0x63400000, !P3 ;  /* 0x634000000513a807 */ /* 0x000fc80005800000 */
[----:B------:R-:W-:-:S04]  /*0700*/  @!P2 LOP3.LUT R20, R19, 0x80000000, R13, 0xf8, !PT ;  /* 0x800000001314a812 */ /* 0x000fc800078ef80d */
[----:B------:R-:W-:Y:S01]  /*0710*/  @!P2 LOP3.LUT R21, R20, 0x100000, RZ, 0xfc, !PT ;  /* 0x001000001415a812 */ /* 0x000fe200078efcff */
[----:B0-----:R-:W-:Y:S01]  /*0720*/  DFMA R14, R16, -R8, 1 ;  /* 0x3ff00000100e742b */ /* 0x001fe20000000808 */
[----:B------:R-:W-:-:S07]  /*0730*/  @!P2 IMAD.MOV.U32 R20, RZ, RZ, RZ ;  /* 0x000000ffff14a224 */ /* 0x000fce00078e00ff */
        /* <DEDUP_REMOVED lines=20> */
[----:B------:R-:W-:Y:S01]  /*0880*/  LOP3.LUT R13, R11, 0x7ff00000, RZ, 0xc0, !PT ;  /* 0x7ff000000b0d7812 */ /* 0x000fe200078ec0ff */
[----:B------:R-:W-:-:S03]  /*0890*/  IMAD.MOV.U32 R16, RZ, RZ, RZ ;  /* 0x000000ffff107224 */ /* 0x000fc600078e00ff */
[CC--:B------:R-:W-:Y:S02]  /*08a0*/  VIADDMNMX R12, R4.reuse, -R13.reuse, 0xb9600000, !PT ;  /* 0xb9600000040c7446 */ /* 0x0c0fe4000780090d */
[----:B------:R-:W-:Y:S02]  /*08b0*/  ISETP.GE.U32.AND P0, PT, R4, R13, PT ;  /* 0x0000000d0400720c */ /* 0x000fe40003f06070 */
[----:B------:R-:W-:Y:S02]  /*08c0*/  VIMNMX R12, PT, PT, R12, 0x46a00000, PT ;  /* 0x46a000000c0c7848 */ /* 0x000fe40003fe0100 */
[----:B------:R-:W-:-:S04]  /*08d0*/  SEL R5, R5, 0x63400000, !P0 ;  /* 0x6340000005057807 */ /* 0x000fc80004000000 */
[----:B------:R-:W-:-:S05]  /*08e0*/  IADD3 R12, PT, PT, -R5, R12, RZ ;  /* 0x0000000c050c7210 */ /* 0x000fca0007ffe1ff */
        /* <DEDUP_REMOVED lines=20> */
.L_x_81:
[----:B------:R-:W-:-:S14]  /*0a30*/  DSETP.NAN.AND P0, PT, R12, R12, PT ;  /* 0x0000000c0c00722a */ /* 0x000fdc0003f08000 */
[----:B------:R-:W-:Y:S05]  /*0a40*/  @P0 BRA `(.L_x_83) ;  /* 0x0000000000440947 */ /* 0x000fea0003800000 */
[----:B------:R-:W-:-:S14]  /*0a50*/  DSETP.NAN.AND P0, PT, R10, R10, PT ;  /* 0x0000000a0a00722a */ /* 0x000fdc0003f08000 */
[----:B------:R-:W-:Y:S05]  /*0a60*/  @P0 BRA `(.L_x_84) ;  /* 0x0000000000300947 */ /* 0x000fea0003800000 */
[----:B------:R-:W-:Y:S01]  /*0a70*/  ISETP.NE.AND P0, PT, R21, R20, PT ;  /* 0x000000141500720c */ /* 0x000fe20003f05270 */
[----:B------:R-:W-:Y:S01]  /*0a80*/  IMAD.MOV.U32 R4, RZ, RZ, 0x0 ;  /* 0x00000000ff047424 */ /* 0x000fe200078e00ff */
[----:B------:R-:W-:-:S11]  /*0a90*/  MOV R5, 0xfff80000 ;  /* 0xfff8000000057802 */ /* 0x000fd60000000f00 */
        /* <DEDUP_REMOVED lines=9> */
.L_x_84:
[----:B------:R-:W-:Y:S01]  /*0b30*/  LOP3.LUT R5, R11, 0x80000, RZ, 0xfc, !PT ;  /* 0x000800000b057812 */ /* 0x000fe200078efcff */
[----:B------:R-:W-:Y:S01]  /*0b40*/  IMAD.MOV.U32 R4, RZ, RZ, R10 ;  /* 0x000000ffff047224 */ /* 0x000fe200078e000a */
[----:B------:R-:W-:Y:S06]  /*0b50*/  BRA `(.L_x_82) ;  /* 0x0000000000087947 */ /* 0x000fec0003800000 */
.L_x_83:
[----:B------:R-:W-:Y:S01]  /*0b60*/  LOP3.LUT R5, R13, 0x80000, RZ, 0xfc, !PT ;  /* 0x000800000d057812 */ /* 0x000fe200078efcff */
[----:B------:R-:W-:-:S07]  /*0b70*/  IMAD.MOV.U32 R4, RZ, RZ, R12 ;  /* 0x000000ffff047224 */ /* 0x000fce00078e000c */
.L_x_82:
[----:B------:R-:W-:Y:S05]  /*0b80*/  BSYNC.RECONVERGENT B1 ;  /* 0x0000000000017941 */ /* 0x000fea0003800200 */
.L_x_80:
[----:B------:R-:W-:Y:S01]  /*0b90*/  IMAD.MOV.U32 R6, RZ, RZ, R4 ;  /* 0x000000ffff067224 */ /* 0x000fe200078e0004 */
[----:B------:R-:W-:Y:S01]  /*0ba0*/  MOV R7, R5 ;  /* 0x0000000500077202 */ /* 0x000fe20000000f00 */
[----:B------:R-:W-:Y:S02]  /*0bb0*/  IMAD.MOV.U32 R4, RZ, RZ, R0 ;  /* 0x000000ffff047224 */ /* 0x000fe400078e0000 */
[----:B------:R-:W-:-:S04]  /*0bc0*/  IMAD.MOV.U32 R5, RZ, RZ, 0x0 ;  /* 0x00000000ff057424 */ /* 0x000fc800078e00ff */
[----:B------:R-:W-:Y:S05]  /*0bd0*/  RET.REL.NODEC R4 `(_ZN15astroaccelerate4CalcEPdS0_Piii) ;  /* 0xfffffff404087950 */ /* 0x000fea0003c3ffff */
        .weak           $__internal_7_$__cuda_sm20_dsqrt_rn_f64_mediumpath_v1
        .type           $__internal_7_$__cuda_sm20_dsqrt_rn_f64_mediumpath_v1,@function
        .size           $__internal_7_$__cuda_sm20_dsqrt_rn_f64_mediumpath_v1,(.L_x_118 - $__internal_7_$__cuda_sm20_dsqrt_rn_f64_mediumpath_v1)
$__internal_7_$__cuda_sm20_dsqrt_rn_f64_mediumpath_v1:
[----:B------:R-:W-:Y:S01]  /*0be0*/  ISETP.GE.U32.AND P0, PT, R4, -0x3400000, PT ;  /* 0xfcc000000400780c */ /* 0x000fe20003f06070 */
[----:B------:R-:W-:Y:S01]  /*0bf0*/  BSSY.RECONVERGENT B1, `(.L_x_85) ;  /* 0x0000028000017945 */ /* 0x000fe20003800200 */
[----:B------:R-:W-:Y:S02]  /*0c00*/  IMAD.MOV.U32 R4, RZ, RZ, R2 ;  /* 0x000000ffff047224 */ /* 0x000fe400078e0002 */
[----:B------:R-:W-:Y:S01]  /*0c10*/  IMAD.MOV.U32 R5, RZ, RZ, R3 ;  /* 0x000000ffff057224 */ /* 0x000fe200078e0003 */
[----:B------:R-:W-:Y:S01]  /*0c20*/  MOV R3, R15 ;  /* 0x0000000f00037202 */ /* 0x000fe20000000f00 */
[----:B------:R-:W-:Y:S02]  /*0c30*/  IMAD.MOV.U32 R8, RZ, RZ, R10 ;  /* 0x000000ffff087224 */ /* 0x000fe400078e000a */
[----:B------:R-:W-:-:S05]  /*0c40*/  IMAD.MOV.U32 R2, RZ, RZ, R14 ;  /* 0x000000ffff027224 */ /* 0x000fca00078e000e */
        /* <DEDUP_REMOVED lines=9> */
.L_x_86:
        /* <DEDUP_REMOVED lines=9> */
[----:B------:R-:W-:Y:S02]  /*0d70*/  IMAD.MOV.U32 R8, RZ, RZ, 0x0 ;  /* 0x00000000ff087424 */ /* 0x000fe400078e00ff */
[----:B------:R-:W-:Y:S02]  /*0d80*/  IMAD.MOV.U32 R4, RZ, RZ, RZ ;  /* 0x000000ffff047224 */ /* 0x000fe400078e00ff */
[----:B------:R-:W-:Y:S01]  /*0d90*/  IMAD.MOV.U32 R9, RZ, RZ, 0x3fd80000 ;  /* 0x3fd80000ff097424 */ /* 0x000fe200078e00ff */
[----:B------:R-:W0:Y:S03]  /*0da0*/  MUFU.RSQ64H R5, R3 ;  /* 0x0000000300057308 */ /* 0x000e260000001c00 */
[----:B0-----:R-:W-:-:S08]  /*0db0*/  DMUL R6, R4, R4 ;  /* 0x0000000404067228 */ /* 0x001fd00000000000 */
[----:B------:R-:W-:-:S08]  /*0dc0*/  DFMA R6, R2, -R6, 1 ;  /* 0x3ff000000206742b */ /* 0x000fd00000000806 */
[----:B------:R-:W-:Y:S02]  /*0dd0*/  DFMA R8, R6, R8, 0.5 ;  /* 0x3fe000000608742b */ /* 0x000fe40000000008 */
[----:B------:R-:W-:-:S08]  /*0de0*/  DMUL R6, R4, R6 ;  /* 0x0000000604067228 */ /* 0x000fd00000000000 */
[----:B------:R-:W-:-:S08]  /*0df0*/  DFMA R6, R8, R6, R4 ;  /* 0x000000060806722b */ /* 0x000fd00000000004 */
[----:B------:R-:W-:Y:S02]  /*0e00*/  DMUL R4, R2, R6 ;  /* 0x0000000602047228 */ /* 0x000fe40000000000 */
[----:B------:R-:W-:-:S06]  /*0e10*/  IADD3 R7, PT, PT, R7, -0x100000, RZ ;  /* 0xfff0000007077810 */ /* 0x000fcc0007ffe0ff */
[----:B------:R-:W-:-:S08]  /*0e20*/  DFMA R8, R4, -R4, R2 ;  /* 0x800000040408722b */ /* 0x000fd00000000002 */
[----:B------:R-:W-:-:S10]  /*0e30*/  DFMA R2, R6, R8, R4 ;  /* 0x000000080602722b */ /* 0x000fd40000000004 */
[----:B------:R-:W-:Y:S01]  /*0e40*/  VIADD R3, R3, 0xfcb00000 ;  /* 0xfcb0000003037836 */ /* 0x000fe20000000000 */
[----:B------:R-:W-:Y:S06]  /*0e50*/  BRA `(.L_x_87) ;  /* 0x0000000000047947 */ /* 0x000fec0003800000 */
.L_x_88:
[----:B------:R-:W-:-:S11]  /*0e60*/  DADD R2, R4, R4 ;  /* 0x0000000004027229 */ /* 0x000fd60000000004 */
.L_x_87:
[----:B------:R-:W-:Y:S05]  /*0e70*/  BSYNC.RECONVERGENT B1 ;  /* 0x0000000000017941 */ /* 0x000fea0003800200 */
.L_x_85:
[----:B------:R-:W-:Y:S02]  /*0e80*/  IMAD.MOV.U32 R6, RZ, RZ, R2 ;  /* 0x000000ffff067224 */ /* 0x000fe400078e0002 */
[----:B------:R-:W-:Y:S02]  /*0e90*/  IMAD.MOV.U32 R7, RZ, RZ, R3 ;  /* 0x000000ffff077224 */ /* 0x000fe400078e0003 */
[----:B------:R-:W-:Y:S02]  /*0ea0*/  IMAD.MOV.U32 R2, RZ, RZ, R0 ;  /* 0x000000ffff027224 */ /* 0x000fe400078e0000 */
[----:B------:R-:W-:-:S04]  /*0eb0*/  IMAD.MOV.U32 R3, RZ, RZ, 0x0 ;  /* 0x00000000ff037424 */ /* 0x000fc800078e00ff */
[----:B------:R-:W-:Y:S05]  /*0ec0*/  RET.REL.NODEC R2 `(_ZN15astroaccelerate4CalcEPdS0_Piii) ;  /* 0xfffffff0024c7950 */ /* 0x000fea0003c3ffff */
.L_x_89:
        /* <DEDUP_REMOVED lines=11> */
.L_x_118:


//--------------------- .text._ZN15astroaccelerate9GlobStatsEPdiPiS0_S0_S1_ --------------------------
	.section	.text._ZN15astroaccelerate9GlobStatsEPdiPiS0_S0_S1_,"ax",@progbits
	.align	128
.text._ZN15astroaccelerate9GlobStatsEPdiPiS0_S0_S1_:
        .type           _ZN15astroaccelerate9GlobStatsEPdiPiS0_S0_S1_,@function
        .size           _ZN15astroaccelerate9GlobStatsEPdiPiS0_S0_S1_,(.L_x_121 - _ZN15astroaccelerate9GlobStatsEPdiPiS0_S0_S1_)
        .other          _ZN15astroaccelerate9GlobStatsEPdiPiS0_S0_S1_,@"STO_CUDA_ENTRY STV_DEFAULT"
_ZN15astroaccelerate9GlobStatsEPdiPiS0_S0_S1_:
[----:B------:R-:W-:Y:S01]  /*0000*/  LDC R1, c[0x0][0x37c] ;  /* 0x0000df00ff017b82 */ /* 0x000fe20000000800 */
[----:B------:R-:W0:Y:S01]  /*0010*/  S2R R2, SR_TID.X ;  /* 0x0000000000027919 */ /* 0x000e220000002100 */
[----:B------:R-:W0:Y:S01]  /*0020*/  LDCU UR7, c[0x0][0x360] ;  /* 0x00006c00ff0777ac */ /* 0x000e220008000800 */
[----:B------:R-:W-:Y:S01]  /*0030*/  BSSY.RECONVERGENT B0, `(.L_x_90) ;  /* 0x0000015000007945 */ /* 0x000fe20003800200 */
[----:B------:R-:W-:Y:S01]  /*0040*/  CS2R R4, SRZ ;  /* 0x0000000000047805 */ /* 0x000fe2000001ff00 */
[----:B------:R-:W0:Y:S01]  /*0050*/  S2R R3, SR_CTAID.X ;  /* 0x0000000000037919 */ /* 0x000e220000002500 */
[----:B------:R-:W1:Y:S01]  /*0060*/  LDCU UR10, c[0x0][0x388] ;  /* 0x00007100ff0a77ac */ /* 0x000e620008000800 */
[----:B------:R-:W-:Y:S01]  /*0070*/  CS2R R6, SRZ ;  /* 0x0000000000067805 */ /* 0x000fe2000001ff00 */
[----:B------:R-:W2:Y:S01]  /*0080*/  LDCU.64 UR8, c[0x0][0x358] ;  /* 0x00006b00ff0877ac */ /* 0x000ea20008000a00 */
[----:B0-----:R-:W-:Y:S02]  /*0090*/  IMAD R0, R3, UR7, R2 ;  /* 0x0000000703007c24 */ /* 0x001fe4000f8e0202 */
[----:B------:R-:W-:-:S03]  /*00a0*/  IMAD.MOV.U32 R3, RZ, RZ, RZ ;  /* 0x000000ffff037224 */ /* 0x000fc600078e00ff */
[----:B-1----:R-:W-:-:S13]  /*00b0*/  ISETP.GE.AND P0, PT, R0, UR10, PT ;  /* 0x0000000a00007c0c */ /* 0x002fda000bf06270 */
[----:B--2---:R-:W-:Y:S05]  /*00c0*/  @P0 BRA `(.L_x_91) ;  /* 0x00000000002c0947 */ /* 0x004fea0003800000 */
[----:B------:R-:W0:Y:S02]  /*00d0*/  LDC.64 R8, c[0x0][0x390] ;  /* 0x0000e400ff087b82 */ /* 0x000e240000000a00 */
[----:B0-----:R-:W-:-:S06]  /*00e0*/  IMAD.WIDE R8, R0, 0x4, R8 ;  /* 0x0000000400087825 */ /* 0x001fcc00078e0208 */
[----:B------:R-:W2:Y:S02]  /*00f0*/  LDG.E R8, desc[UR8][R8.64] ;  /* 0x0000000808087981 */ /* 0x000ea4000c1e1900 */
[----:B--2---:R-:W-:-:S13]  /*0100*/  ISETP.NE.AND P1, PT, R8, RZ, PT ;  /* 0x000000ff0800720c */ /* 0x004fda0003f25270 */
[----:B------:R-:W-:Y:S05]  /*0110*/  @!P1 BRA `(.L_x_91) ;  /* 0x0000000000189947 */ /* 0x000fea0003800000 */
[----:B------:R-:W0:Y:S02]  /*0120*/  LDC.64 R8, c[0x0][0x380] ;  /* 0x0000e000ff087b82 */ /* 0x000e240000000a00 */
[----:B0-----:R-:W-:-:S06]  /*0130*/  IMAD.WIDE R8, R0, 0x8, R8 ;  /* 0x0000000800087825 */ /* 0x001fcc00078e0208 */
[----:B------:R-:W2:Y:S01]  /*0140*/  LDG.E.64 R8, desc[UR8][R8.64] ;  /* 0x0000000808087981 */ /* 0x000ea2000c1e1b00 */
[----:B------:R-:W-:Y:S01]  /*0150*/  IMAD.MOV.U32 R3, RZ, RZ, 0x1 ;  /* 0x00000001ff037424 */ /* 0x000fe200078e00ff */
[----:B--2---:R-:W-:Y:S02]  /*0160*/  DADD R4, RZ, R8 ;  /* 0x00000000ff047229 */ /* 0x004fe40000000008 */
[----:B------:R-:W-:-:S11]  /*0170*/  DMUL R6, R8, R8 ;  /* 0x0000000808067228 */ /* 0x000fd60000000000 */
.L_x_91:
[----:B------:R-:W-:Y:S05]  /*0180*/  BSYNC.RECONVERGENT B0 ;  /* 0x0000000000007941 */ /* 0x000fea0003800200 */
.L_x_90:
[----:B------:R-:W-:Y:S01]  /*0190*/  SHFL.DOWN PT, R9, R5, 0x10, 0x1f ;  /* 0x0a001f0005097f89 */ /* 0x000fe200000e0000 */
[----:B------:R-:W0:Y:S01]  /*01a0*/  S2UR UR6, SR_CgaCtaId ;  /* 0x00000000000679c3 */ /* 0x000e220000008800 */
[----:B------:R-:W-:-:S07]  /*01b0*/  UIADD3 UR4, UPT, UPT, UR7, 0x1f, URZ ;  /* 0x0000001f07047890 */ /* 0x000fce000fffe0ff */
[----:B------:R-:W-:Y:S01]  /*01c0*/  BAR.SYNC.DEFER_BLOCKING 0x0 ;  /* 0x0000000000007b1d */ /* 0x000fe20000010000 */
[----:B------:R-:W-:Y:S01]  /*01d0*/  ISETP.GE.U32.AND P1, PT, R2, 0x20, PT ;  /* 0x000000200200780c */ /* 0x000fe20003f26070 */
[----:B------:R-:W-:-:S03]  /*01e0*/  USHF.R.U32.HI UR4, URZ, 0x5, UR4 ;  /* 0x00000005ff047899 */ /* 0x000fc60008011604 */
[----:B------:R-:W-:Y:S01]  /*01f0*/  ISETP.LT.AND P1, PT, R0, UR10, !P1 ;  /* 0x0000000a00007c0c */ /* 0x000fe2000cf21270 */
[----:B------:R-:W-:Y:S01]  /*0200*/  UMOV UR5, 0x400 ;  /* 0x0000040000057882 */ /* 0x000fe20000000000 */
[----:B------:R-:W-:Y:S01]  /*0210*/  IMAD.MOV.U32 R0, RZ, RZ, RZ ;  /* 0x000000ffff007224 */ /* 0x000fe200078e00ff */
[----:B------:R-:W1:Y:S04]  /*0220*/  SHFL.DOWN PT, R8, R4, 0x10, 0x1f ;  /* 0x0a001f0004087f89 */ /* 0x000e6800000e0000 */
[----:B------:R-:W-:Y:S04]  /*0230*/  SHFL.DOWN PT, R11, R7, 0x10, 0x1f ;  /* 0x0a001f00070b7f89 */ /* 0x000fe800000e0000 */
[----:B------:R-:W2:Y:S04]  /*0240*/  SHFL.DOWN PT, R10, R6, 0x10, 0x1f ;  /* 0x0a001f00060a7f89 */ /* 0x000ea800000e0000 */
[----:B------:R-:W3:Y:S01]  /*0250*/  SHFL.DOWN PT, R16, R3, 0x10, 0x1f ;  /* 0x0a001f0003107f89 */ /* 0x000ee200000e0000 */
[----:B0-----:R-:W-:-:S04]  /*0260*/  ULEA UR5, UR6, UR5, 0x18 ;  /* 0x0000000506057291 */ /* 0x001fc8000f8ec0ff */
[----:B------:R-:W-:Y:S01]  /*0270*/  ULEA UR6, UR4, UR5, 0x3 ;  /* 0x0000000504067291 */ /* 0x000fe2000f8e18ff */
[----:B-1----:R-:W-:-:S07]  /*0280*/  DADD R8, R8, R4 ;  /* 0x0000000008087229 */ /* 0x002fce0000000004 */
[----:B------:R-:W-:Y:S01]  /*0290*/  SHFL.DOWN PT, R13, R9, 0x8, 0x1f ;  /* 0x09001f00090d7f89 */ /* 0x000fe200000e0000 */
[----:B--2---:R-:W-:-:S03]  /*02a0*/  DADD R10, R10, R6 ;  /* 0x000000000a0a7229 */ /* 0x004fc60000000006 */
[----:B------:R-:W0:Y:S01]  /*02b0*/  SHFL.DOWN PT, R12, R8, 0x8, 0x1f ;  /* 0x09001f00080c7f89 */ /* 0x000e2200000e0000 */
[----:B---3--:R-:W-:-:S03]  /*02c0*/  IMAD.IADD R16, R16, 0x1, R3 ;  /* 0x0000000110107824 */ /* 0x008fc600078e0203 */
[----:B------:R-:W-:Y:S04]  /*02d0*/  SHFL.DOWN PT, R15, R11, 0x8, 0x1f ;  /* 0x09001f000b0f7f89 */ /* 0x000fe800000e0000 */
[----:B------:R-:W1:Y:S04]  /*02e0*/  SHFL.DOWN PT, R14, R10, 0x8, 0x1f ;  /* 0x09001f000a0e7f89 */ /* 0x000e6800000e0000 */
[----:B------:R-:W2:Y:S01]  /*02f0*/  SHFL.DOWN PT, R17, R16, 0x8, 0x1f ;  /* 0x09001f0010117f89 */ /* 0x000ea200000e0000 */
[----:B0-----:R-:W-:-:S07]  /*0300*/  DADD R12, R8, R12 ;  /* 0x00000000080c7229 */ /* 0x001fce000000000c */
[----:B------:R-:W-:Y:S01]  /*0310*/  SHFL.DOWN PT, R5, R13, 0x4, 0x1f ;  /* 0x08801f000d057f89 */ /* 0x000fe200000e0000 */
[----:B-1----:R-:W-:-:S03]  /*0320*/  DADD R14, R10, R14 ;  /* 0x000000000a0e7229 */ /* 0x002fc6000000000e */
[----:B------:R-:W0:Y:S01]  /*0330*/  SHFL.DOWN PT, R4, R12, 0x4, 0x1f ;  /* 0x08801f000c047f89 */ /* 0x000e2200000e0000 */
[----:B--2---:R-:W-:-:S03]  /*0340*/  IMAD.IADD R17, R16, 0x1, R17 ;  /* 0x0000000110117824 */ /* 0x004fc600078e0211 */
        /* <DEDUP_REMOVED lines=15> */
[----:B--2---:R-:W-:Y:S01]  /*0440*/  IMAD.IADD R14, R18, 0x1, R3 ;  /* 0x00000001120e7824 */ /* 0x004fe200078e0203 */
[----:B------:R-:W-:Y:S02]  /*0450*/  LOP3.LUT R3, R2, 0x1f, RZ, 0xc0, !PT ;  /* 0x0000001f02037812 */ /* 0x000fe400078ec0ff */
[----:B------:R-:W-:Y:S02]  /*0460*/  SHFL.DOWN PT, R5, R11, 0x1, 0x1f ;  /* 0x08201f000b057f89 */ /* 0x000fe400000e0000 */
[C---:B------:R-:W-:Y:S02]  /*0470*/  ISETP.NE.OR P0, PT, R3.reuse, RZ, P0 ;  /* 0x000000ff0300720c */ /* 0x040fe40000705670 */
[----:B------:R-:W1:Y:S01]  /*0480*/  SHFL.DOWN PT, R4, R10, 0x1, 0x1f ;  /* 0x08201f000a047f89 */ /* 0x000e6200000e0000 */
[C---:B------:R-:W-:Y:S01]  /*0490*/  ISETP.GE.U32.OR P2, PT, R3.reuse, UR4, !P1 ;  /* 0x0000000403007c0c */ /* 0x040fe2000cf46470 */
[----:B------:R-:W-:Y:S01]  /*04a0*/  ULEA UR4, UR4, UR6, 0x3 ;  /* 0x0000000604047291 */ /* 0x000fe2000f8e18ff */
[----:B------:R-:W-:Y:S01]  /*04b0*/  ISETP.NE.OR P1, PT, R3, RZ, !P1 ;  /* 0x000000ff0300720c */ /* 0x000fe20004f25670 */
[----:B------:R-:W2:Y:S07]  /*04c0*/  SHFL.DOWN PT, R7, R14, 0x1, 0x1f ;  /* 0x08201f000e077f89 */ /* 0x000eae00000e0000 */
[----:B------:R-:W-:-:S03]  /*04d0*/  @!P0 SHF.R.U32.HI R2, RZ, 0x5, R2 ;  /* 0x00000005ff028819 */ /* 0x000fc60000011602 */
[C---:B------:R-:W-:Y:S01]  /*04e0*/  @!P2 LEA R16, R3.reuse, UR6, 0x3 ;  /* 0x000000060310ac11 */ /* 0x040fe2000f8e18ff */
[----:B0-----:R-:W-:Y:S01]  /*04f0*/  DADD R12, R8, R12 ;  /* 0x00000000080c7229 */ /* 0x001fe2000000000c */
[C---:B------:R-:W-:Y:S02]  /*0500*/  @!P0 LEA R15, R2.reuse, UR6, 0x3 ;  /* 0x00000006020f8c11 */ /* 0x040fe4000f8e18ff */
[C---:B------:R-:W-:Y:S02]  /*0510*/  @!P0 LEA R9, R2.reuse, UR5, 0x3 ;  /* 0x0000000502098c11 */ /* 0x040fe4000f8e18ff */
[----:B------:R-:W-:Y:S02]  /*0520*/  @!P0 LEA R2, R2, UR4, 0x2 ;  /* 0x0000000402028c11 */ /* 0x000fe4000f8e10ff */
[----:B------:R-:W-:Y:S01]  /*0530*/  @!P2 LEA R17, R3, UR4, 0x2 ;  /* 0x000000040311ac11 */ /* 0x000fe2000f8e10ff */
[----:B-1----:R-:W-:Y:S01]  /*0540*/  DADD R10, R10, R4 ;  /* 0x000000000a0a7229 */ /* 0x002fe20000000004 */
[----:B------:R-:W-:Y:S01]  /*0550*/  @!P0 STS.64 [R9], R12 ;  /* 0x0000000c09008388 */ /* 0x000fe20000000a00 */
[----:B------:R-:W-:Y:S01]  /*0560*/  CS2R R4, SRZ ;  /* 0x0000000000047805 */ /* 0x000fe2000001ff00 */
[----:B--2---:R-:W-:Y:S01]  /*0570*/  IMAD.IADD R19, R14, 0x1, R7 ;  /* 0x000000010e137824 */ /* 0x004fe200078e0207 */
[----:B------:R-:W-:-:S02]  /*0580*/  CS2R R6, SRZ ;  /* 0x0000000000067805 */ /* 0x000fc4000001ff00 */
[----:B------:R-:W-:Y:S01]  /*0590*/  @!P2 LEA R14, R3, UR5, 0x3 ;  /* 0x00000005030eac11 */ /* 0x000fe2000f8e18ff */
[----:B------:R-:W-:Y:S04]  /*05a0*/  @!P0 STS.64 [R15], R10 ;  /* 0x0000000a0f008388 */ /* 0x000fe80000000a00 */
[----:B------:R-:W-:Y:S01]  /*05b0*/  @!P0 STS [R2], R19 ;  /* 0x0000001302008388 */ /* 0x000fe20000000800 */
[----:B------:R-:W-:Y:S06]  /*05c0*/  BAR.SYNC.DEFER_BLOCKING 0x0 ;  /* 0x0000000000007b1d */ /* 0x000fec0000010000 */
[----:B------:R-:W0:Y:S04]  /*05d0*/  @!P2 LDS.64 R4, [R14] ;  /* 0x000000000e04a984 */ /* 0x000e280000000a00 */
[----:B------:R-:W1:Y:S04]  /*05e0*/  @!P2 LDS.64 R6, [R16] ;  /* 0x000000001006a984 */ /* 0x000e680000000a00 */
[----:B------:R-:W2:Y:S04]  /*05f0*/  @!P2 LDS R0, [R17] ;  /* 0x000000001100a984 */ /* 0x000ea80000000800 */
[----:B0-----:R-:W-:Y:S04]  /*0600*/  SHFL.DOWN PT, R9, R5, 0x10, 0x1f ;  /* 0x0a001f0005097f89 */ /* 0x001fe800000e0000 */
[----:B------:R-:W0:Y:S04]  /*0610*/  SHFL.DOWN PT, R8, R4, 0x10, 0x1f ;  /* 0x0a001f0004087f89 */ /* 0x000e2800000e0000 */
[----:B-1----:R-:W-:Y:S04]  /*0620*/  SHFL.DOWN PT, R11, R7, 0x10, 0x1f ;  /* 0x0a001f00070b7f89 */ /* 0x002fe800000e0000 */
[----:B------:R-:W1:Y:S04]  /*0630*/  SHFL.DOWN PT, R10, R6, 0x10, 0x1f ;  /* 0x0a001f00060a7f89 */ /* 0x000e6800000e0000 */
[----:B--2---:R-:W2:Y:S01]  /*0640*/  SHFL.DOWN PT, R15, R0, 0x10, 0x1f ;  /* 0x0a001f00000f7f89 */ /* 0x004ea200000e0000 */
        /* <DEDUP_REMOVED lines=10> */
[----:B-1----:R-:W-:Y:S01]  /*06f0*/  DADD R14, R10, R14 ;  /* 0x000000000a0e7229 */ /* 0x002fe2000000000e */
[----:B--2---:R-:W-:Y:S02]  /*0700*/  IMAD.IADD R0, R2, 0x1, R5 ;  /* 0x0000000102007824 */ /* 0x004fe400078e0205 */
[----:B------:R-:W0:Y:S04]  /*0710*/  SHFL.DOWN PT, R5, R13, 0x4, 0x1f ;  /* 0x08801f000d057f89 */ /* 0x000e2800000e0000 */
        /* <DEDUP_REMOVED lines=12> */
[----:B------:R0:W3:Y:S01]  /*07e0*/  SHFL.DOWN PT, R3, R5, 0x1, 0x1f ;  /* 0x08201f0005037f89 */ /* 0x0000e200000e0000 */
[----:B-1----:R-:W-:-:S03]  /*07f0*/  DADD R8, R16, R8 ;  /* 0x0000000010087229 */ /* 0x002fc60000000008 */
[----:B------:R0:W1:Y:S01]  /*0800*/  SHFL.DOWN PT, R2, R4, 0x1, 0x1f ;  /* 0x08201f0004027f89 */ /* 0x00006200000e0000 */
[----:B--2---:R-:W-:-:S03]  /*0810*/  IMAD.IADD R11, R10, 0x1, R11 ;  /* 0x000000010a0b7824 */ /* 0x004fc600078e020b */
[----:B------:R0:W2:Y:S04]  /*0820*/  SHFL.DOWN PT, R7, R9, 0x1, 0x1f ;  /* 0x08201f0009077f89 */ /* 0x0000a800000e0000 */
[----:B------:R0:W4:Y:S04]  /*0830*/  SHFL.DOWN PT, R0, R11, 0x1, 0x1f ;  /* 0x08201f000b007f89 */ /* 0x00012800000e0000 */
[----:B------:R0:W0:Y:S01]  /*0840*/  SHFL.DOWN PT, R6, R8, 0x1, 0x1f ;  /* 0x08201f0008067f89 */ /* 0x00002200000e0000 */
[----:B------:R-:W-:Y:S05]  /*0850*/  @P1 EXIT ;  /* 0x000000000000194d */ /* 0x000fea0003800000 */
[----:B------:R-:W5:Y:S01]  /*0860*/  S2R R16, SR_LANEID ;  /* 0x0000000000107919 */ /* 0x000f620000000000 */
[----:B----4-:R-:W-:Y:S01]  /*0870*/  IMAD.IADD R0, R11, 0x1, R0 ;  /* 0x000000010b007824 */ /* 0x010fe200078e0200 */
[----:B------:R-:W4:Y:S01]  /*0880*/  LDC.64 R12, c[0x0][0x3a0] ;  /* 0x0000e800ff0c7b82 */ /* 0x000f220000000a00 */
[----:B------:R-:W-:Y:S01]  /*0890*/  VOTEU.ANY UR4, UPT, PT ;  /* 0x0000000000047886 */ /* 0x000fe200038e0100 */
[----:B-1-3--:R-:W-:-:S06]  /*08a0*/  DADD R2, R4, R2 ;  /* 0x0000000004027229 */ /* 0x00afcc0000000002 */
[----:B------:R-:W1:Y:S01]  /*08b0*/  REDUX.SUM UR5, R0 ;  /* 0x00000000000573c4 */ /* 0x000e62000000c000 */
[----:B------:R-:W-:Y:S01]  /*08c0*/  UFLO.U32 UR4, UR4 ;  /* 0x00000004000472bd */ /* 0x000fe200080e0000 */
[----:B0-2---:R-:W-:-:S06]  /*08d0*/  DADD R6, R8, R6 ;  /* 0x0000000008067229 */ /* 0x005fcc0000000006 */
[----:B------:R-:W0:Y:S08]  /*08e0*/  LDC.64 R10, c[0x0][0x398] ;  /* 0x0000e600ff0a7b82 */ /* 0x000e300000000a00 */
[----:B------:R-:W2:Y:S01]  /*08f0*/  LDC.64 R14, c[0x0][0x3a8] ;  /* 0x0000ea00ff0e7b82 */ /* 0x000ea20000000a00 */
[----:B-1----:R-:W-:Y:S01]  /*0900*/  IMAD.U32 R5, RZ, RZ, UR5 ;  /* 0x00000005ff057e24 */ /* 0x002fe2000f8e00ff */
[----:B-----5:R-:W-:Y:S01]  /*0910*/  ISETP.EQ.U32.AND P0, PT, R16, UR4, PT ;  /* 0x0000000410007c0c */ /* 0x020fe2000bf02070 */
[----:B0-----:R-:W-:Y:S04]  /*0920*/  REDG.E.ADD.F64.RN.STRONG.GPU desc[UR8][R10.64], R2 ;  /* 0x000000020a0079a6 */ /* 0x001fe8000c12ff08 */
[----:B----4-:R-:W-:Y:S08]  /*0930*/  REDG.E.ADD.F64.RN.STRONG.GPU desc[UR8][R12.64], R6 ;  /* 0x000000060c0079a6 */ /* 0x010ff0000c12ff08 */
[----:B--2---:R-:W-:Y:S01]  /*0940*/  @P0 REDG.E.ADD.STRONG.GPU desc[UR8][R14.64], R5 ;  /* 0x000000050e00098e */ /* 0x004fe2000c12e108 */
[----:B------:R-:W-:Y:S05]  /*0950*/  EXIT ;  /* 0x000000000000794d */ /* 0x000fea0003800000 */
.L_x_92:
        /* <DEDUP_REMOVED lines=10> */
.L_x_121:


//--------------------- .text._ZN15astroaccelerate5StatsEPfiiPiPdS2_S1_S1_i --------------------------
	.section	.text._ZN15astroaccelerate5StatsEPfiiPiPdS2_S1_S1_i,"ax",@progbits
	.align	128
.text._ZN15astroaccelerate5StatsEPfiiPiPdS2_S1_S1_i:
        .type           _ZN15astroaccelerate5StatsEPfiiPiPdS2_S1_S1_i,@function
        .size           _ZN15astroaccelerate5StatsEPfiiPiPdS2_S1_S1_i,(.L_x_122 - _ZN15astroaccelerate5StatsEPfiiPiPdS2_S1_S1_i)
        .other          _ZN15astroaccelerate5StatsEPfiiPiPdS2_S1_S1_i,@"STO_CUDA_ENTRY STV_DEFAULT"
_ZN15astroaccelerate5StatsEPfiiPiPdS2_S1_S1_i:
[----:B------:R-:W-:Y:S01]  /*0000*/  LDC R1, c[0x0][0x37c] ;  /* 0x0000df00ff017b82 */ /* 0x000fe20000000800 */
[----:B------:R-:W0:Y:S01]  /*0010*/  S2R R0, SR_TID.X ;  /* 0x0000000000007919 */ /* 0x000e220000002100 */
[----:B------:R-:W1:Y:S06]  /*0020*/  LDCU UR10, c[0x0][0x360] ;  /* 0x00006c00ff0a77ac */ /* 0x000e6c0008000800 */
[----:B------:R-:W2:Y:S01]  /*0030*/  S2UR UR4, SR_CTAID.Y ;  /* 0x00000000000479c3 */ /* 0x000ea20000002600 */
[----:B------:R-:W-:Y:S01]  /*0040*/  BSSY.RECONVERGENT B0, `(.L_x_93) ;  /* 0x0000039000007945 */ /* 0x000fe20003800200 */
[----:B------:R-:W1:Y:S01]  /*0050*/  S2R R15, SR_CTAID.X ;  /* 0x00000000000f7919 */ /* 0x000e620000002500 */
[----:B------:R-:W3:Y:S01]  /*0060*/  LDCU.64 UR12, c[0x0][0x388] ;  /* 0x00007100ff0c77ac */ /* 0x000ee20008000a00 */
[----:B------:R-:W-:Y:S01]  /*0070*/  PLOP3.LUT P0, PT, PT, PT, PT, 0x8, 0x80 ;  /* 0x000000000080781c */ /* 0x000fe20003f0e170 */
[----:B------:R-:W-:Y:S01]  /*0080*/  IMAD.MOV.U32 R12, RZ, RZ, RZ ;  /* 0x000000ffff0c7224 */ /* 0x000fe200078e00ff */
[----:B------:R-:W-:Y:S01]  /*0090*/  CS2R R4, SRZ ;  /* 0x0000000000047805 */ /* 0x000fe2000001ff00 */
[----:B------:R-:W4:Y:S01]  /*00a0*/  LDCU.64 UR6, c[0x0][0x3a8] ;  /* 0x00007500ff0677ac */ /* 0x000f220008000a00 */
[----:B------:R-:W2:Y:S01]  /*00b0*/  LDC R2, c[0x0][0x3b8] ;  /* 0x0000ee00ff027b82 */ /* 0x000ea20000000800 */
[----:B------:R-:W5:Y:S01]  /*00c0*/  LDCU.64 UR14, c[0x0][0x3a0] ;  /* 0x00007400ff0e77ac */ /* 0x000f620008000a00 */
[----:B------:R-:W3:Y:S06]  /*00d0*/  LDCU.64 UR16, c[0x0][0x398] ;  /* 0x00007300ff1077ac */ /* 0x000eec0008000a00 */
[----:B------:R-:W2:Y:S01]  /*00e0*/  LDC R13, c[0x0][0x364] ;  /* 0x0000d900ff0d7b82 */ /* 0x000ea20000000800 */
[----:B------:R-:W1:Y:S01]  /*00f0*/  LDCU.64 UR8, c[0x0][0x358] ;  /* 0x00006b00ff0877ac */ /* 0x000e620008000a00 */
[----:B----4-:R-:W-:-:S02]  /*0100*/  IMAD.U32 R10, RZ, RZ, UR6 ;  /* 0x00000006ff0a7e24 */ /* 0x010fc4000f8e00ff */
[----:B------:R-:W-:Y:S02]  /*0110*/  IMAD.U32 R11, RZ, RZ, UR7 ;  /* 0x00000007ff0b7e24 */ /* 0x000fe4000f8e00ff */
[----:B-----5:R-:W-:Y:S01]  /*0120*/  IMAD.U32 R6, RZ, RZ, UR14 ;  /* 0x0000000eff067e24 */ /* 0x020fe2000f8e00ff */
[----:B0-----:R-:W-:Y:S01]  /*0130*/  LOP3.LUT R18, R0, 0x1f, RZ, 0xc0, !PT ;  /* 0x0000001f00127812 */ /* 0x001fe200078ec0ff */
[----:B------:R-:W-:Y:S02]  /*0140*/  IMAD.U32 R7, RZ, RZ, UR15 ;  /* 0x0000000fff077e24 */ /* 0x000fe4000f8e00ff */
[----:B---3--:R-:W-:Y:S02]  /*0150*/  IMAD.U32 R8, RZ, RZ, UR16 ;  /* 0x00000010ff087e24 */ /* 0x008fe4000f8e00ff */
[----:B-1----:R-:W-:Y:S02]  /*0160*/  IMAD R14, R15, UR10, R0 ;  /* 0x0000000a0f0e7c24 */ /* 0x002fe4000f8e0200 */
[----:B------:R-:W-:-:S02]  /*0170*/  IMAD.U32 R9, RZ, RZ, UR17 ;  /* 0x00000011ff097e24 */ /* 0x000fc4000f8e00ff */
[----:B--2---:R-:W-:Y:S01]  /*0180*/  IMAD R13, R13, UR4, R2 ;  /* 0x000000040d0d7c24 */ /* 0x004fe2000f8e0202 */
[----:B------:R-:W-:-:S04]  /*0190*/  CS2R R2, SRZ ;  /* 0x0000000000027805 */ /* 0x000fc8000001ff00 */
[----:B------:R-:W-:-:S04]  /*01a0*/  ISETP.GE.AND P1, PT, R13, UR12, PT ;  /* 0x0000000c0d007c0c */ /* 0x000fc8000bf26270 */
[----:B------:R-:W-:-:S13]  /*01b0*/  ISETP.GE.OR P1, PT, R14, UR13, P1 ;  /* 0x0000000d0e007c0c */ /* 0x000fda0008f26670 */
[----:B------:R-:W-:Y:S05]  /*01c0*/  @P1 BRA `(.L_x_94) ;  /* 0x0000000000801947 */ /* 0x000fea0003800000 */
[----:B------:R-:W0:Y:S01]  /*01d0*/  LDCU.64 UR4, c[0x0][0x390] ;  /* 0x00007200ff0477ac */ /* 0x000e220008000a00 */
[--C-:B------:R-:W-:Y:S01]  /*01e0*/  SHF.R.S32.HI R15, RZ, 0x1f, R14.reuse ;  /* 0x0000001fff0f7819 */ /* 0x100fe2000001140e */
[----:B------:R-:W1:Y:S02]  /*01f0*/  LDC.64 R16, c[0x0][0x3b0] ;  /* 0x0000ec00ff107b82 */ /* 0x000e640000000a00 */
[----:B------:R-:W-:-:S04]  /*0200*/  IMAD.WIDE R6, R13, UR13, R14 ;  /* 0x0000000d0d067c25 */ /* 0x000fc8000f8e020e */
[C---:B------:R-:W-:Y:S01]  /*0210*/  IMAD.SHL.U32 R15, R6.reuse, 0x4, RZ ;  /* 0x00000004060f7824 */ /* 0x040fe200078e00ff */
[----:B------:R-:W-:Y:S01]  /*0220*/  SHF.L.U64.HI R14, R6, 0x2, R7 ;  /* 0x00000002060e7819 */ /* 0x000fe20000010207 */
[----:B------:R-:W2:Y:S03]  /*0230*/  LDC.64 R8, c[0x0][0x398] ;  /* 0x0000e600ff087b82 */ /* 0x000ea60000000a00 */
[----:B0-----:R-:W-:-:S05]  /*0240*/  IADD3 R20, P0, PT, R15, UR4, RZ ;  /* 0x000000040f147c10 */ /* 0x001fca000ff1e0ff */
[----:B------:R-:W0:Y:S01]  /*0250*/  LDC.64 R6, c[0x0][0x3a0] ;  /* 0x0000e800ff067b82 */ /* 0x000e220000000a00 */
[----:B------:R-:W-:Y:S01]  /*0260*/  IADD3.X R21, PT, PT, R14, UR5, RZ, P0, !PT ;  /* 0x000000050e157c10 */ /* 0x000fe200087fe4ff */
[----:B-1----:R-:W-:-:S04]  /*0270*/  IMAD.WIDE R16, R13, 0x4, R16 ;  /* 0x000000040d107825 */ /* 0x002fc800078e0210 */
[----:B------:R-:W3:Y:S02]  /*0280*/  LDG.E R20, desc[UR8][R20.64] ;  /* 0x0000000814147981 */ /* 0x000ee4000c1e1900 */
[----:B------:R-:W1:Y:S02]  /*0290*/  LDC.64 R10, c[0x0][0x3a8] ;  /* 0x0000ea00ff0a7b82 */ /* 0x000e640000000a00 */
[----:B------:R-:W4:Y:S01]  /*02a0*/  LDG.E R16, desc[UR8][R16.64] ;  /* 0x0000000810107981 */ /* 0x000f22000c1e1900 */
[----:B--2---:R-:W-:-:S04]  /*02b0*/  IMAD.WIDE R8, R13, 0x8, R8 ;  /* 0x000000080d087825 */ /* 0x004fc800078e0208 */
[----:B0-----:R-:W-:-:S04]  /*02c0*/  IMAD.WIDE R6, R13, 0x8, R6 ;  /* 0x000000080d067825 */ /* 0x001fc800078e0206 */
[----:B-1----:R-:W-:Y:S01]  /*02d0*/  IMAD.WIDE R10, R13, 0x4, R10 ;  /* 0x000000040d0a7825 */ /* 0x002fe200078e020a */
[----:B---3--:R-:W-:Y:S02]  /*02e0*/  ISETP.NE.AND P1, PT, R20, RZ, PT ;  /* 0x000000ff1400720c */ /* 0x008fe40003f25270 */
[----:B----4-:R-:W-:-:S11]  /*02f0*/  ISETP.EQ.AND P0, PT, R16, RZ, PT ;  /* 0x000000ff1000720c */ /* 0x010fd60003f02270 */
[----:B------:R-:W-:Y:S05]  /*0300*/  @!P1 BRA `(.L_x_94) ;  /* 0x0000000000309947 */ /* 0x000fea0003800000 */
[----:B------:R-:W-:Y:S02]  /*0310*/  ISETP.NE.AND P1, PT, R16, RZ, PT ;  /* 0x000000ff1000720c */ /* 0x000fe40003f25270 */
[----:B------:R-:W-:-:S11]  /*0320*/  PLOP3.LUT P0, PT, PT, PT, PT, 0x8, 0x80 ;  /* 0x000000000080781c */ /* 0x000fd60003f0e170 */
[----:B------:R-:W-:Y:S05]  /*0330*/  @P1 BRA `(.L_x_94) ;  /* 0x0000000000241947 */ /* 0x000fea0003800000 */
[----:B------:R-:W0:Y:S02]  /*0340*/  LDCU.64 UR4, c[0x0][0x380] ;  /* 0x00007000ff0477ac */ /* 0x000e240008000a00 */
[----:B0-----:R-:W-:-:S04]  /*0350*/  IADD3 R16, P0, PT, R15, UR4, RZ ;  /* 0x000000040f107c10 */ /* 0x001fc8000ff1e0ff */
[----:B------:R-:W-:-:S05]  /*0360*/  IADD3.X R17, PT, PT, R14, UR5, RZ, P0, !PT ;  /* 0x000000050e117c10 */ /* 0x000fca00087fe4ff */
[----:B------:R-:W2:Y:S01]  /*0370*/  LDG.E R16, desc[UR8][R16.64] ;  /* 0x0000000810107981 */ /* 0x000ea2000c1e1900 */
[----:B------:R-:W-:Y:S01]  /*0380*/  PLOP3.LUT P0, PT, PT, PT, PT, 0x80, 0x8 ;  /* 0x000000000008781c */ /* 0x000fe20003f0f070 */
[----:B------:R-:W-:Y:S01]  /*0390*/  IMAD.MOV.U32 R12, RZ, RZ, 0x1 ;  /* 0x00000001ff0c7424 */ /* 0x000fe200078e00ff */
[----:B--2---:R-:W0:Y:S02]  /*03a0*/  F2F.F64.F32 R4, R16 ;  /* 0x0000001000047310 */ /* 0x004e240000201800 */
[----:B0-----:R-:W-:Y:S02]  /*03b0*/  DADD R2, RZ, R4 ;  /* 0x00000000ff027229 */ /* 0x001fe40000000004 */
[----:B------:R-:W-:-:S11]  /*03c0*/  DMUL R4, R4, R4 ;  /* 0x0000000404047228 */ /* 0x000fd60000000000 */
.L_x_94:
[----:B------:R-:W-:Y:S05]  /*03d0*/  BSYNC.RECONVERGENT B0 ;  /* 0x0000000000007941 */ /* 0x000fea0003800200 */
.L_x_93:
[----:B------:R-:W-:Y:S01]  /*03e0*/  SHFL.DOWN PT, R15, R3, 0x10, 0x1f ;  /* 0x0a001f00030f7f89 */ /* 0x000fe200000e0000 */
[----:B------:R-:W0:Y:S08]  /*03f0*/  S2UR UR6, SR_CgaCtaId ;  /* 0x00000000000679c3 */ /* 0x000e300000008800 */
[----:B------:R-:W-:Y:S01]  /*0400*/  BAR.SYNC.DEFER_BLOCKING 0x0 ;  /* 0x0000000000007b1d */ /* 0x000fe20000010000 */
[----:B------:R-:W-:Y:S01]  /*0410*/  ISETP.NE.OR P1, PT, R18, RZ, !P0 ;  /* 0x000000ff1200720c */ /* 0x000fe20004725670 */
[----:B------:R-:W-:Y:S01]  /*0420*/  UIADD3 UR4, UPT, UPT, UR10, 0x1f, URZ ;  /* 0x0000001f0a047890 */ /* 0x000fe2000fffe0ff */
[----:B------:R-:W-:-:S03]  /*0430*/  ISETP.GT.U32.OR P0, PT, R0, 0x1f, !P0 ;  /* 0x0000001f0000780c */ /* 0x000fc60004704470 */
[----:B------:R-:W-:Y:S01]  /*0440*/  UMOV UR5, 0x400 ;  /* 0x0000040000057882 */ /* 0x000fe20000000000 */
[----:B------:R-:W-:Y:S01]  /*0450*/  USHF.R.U32.HI UR4, URZ, 0x5, UR4 ;  /* 0x00000005ff047899 */ /* 0x000fe20008011604 */
[----:B------:R-:W1:Y:S04]  /*0460*/  SHFL.DOWN PT, R14, R2, 0x10, 0x1f ;  /* 0x0a001f00020e7f89 */ /* 0x000e6800000e0000 */
[----:B------:R-:W-:Y:S04]  /*0470*/  SHFL.DOWN PT, R17, R5, 0x10, 0x1f ;  /* 0x0a001f0005117f89 */ /* 0x000fe800000e0000 */
[----:B------:R-:W2:Y:S04]  /*0480*/  SHFL.DOWN PT, R16, R4, 0x10, 0x1f ;  /* 0x0a001f0004107f89 */ /* 0x000ea800000e0000 */
[----:B------:R-:W3:Y:S01]  /*0490*/  SHFL.DOWN PT, R13, R12, 0x10, 0x1f ;  /* 0x0a001f000c0d7f89 */ /* 0x000ee200000e0000 */
[----:B0-----:R-:W-:-:S04]  /*04a0*/  ULEA UR5, UR6, UR5, 0x18 ;  /* 0x0000000506057291 */ /* 0x001fc8000f8ec0ff */
[----:B------:R-:W-:-:S04]  /*04b0*/  ULEA UR6, UR4, UR5, 0x3 ;  /* 0x0000000504067291 */ /* 0x000fc8000f8e18ff */
        /* <DEDUP_REMOVED lines=11> */
[----:B-1----:R-:W-:-:S03]  /*0570*/  IMAD.IADD R24, R13, 0x1, R24 ;  /* 0x000000010d187824 */ /* 0x002fc600078e0218 */
[----:B------:R-:W-:Y:S01]  /*0580*/  SHFL.DOWN PT, R2, R20, 0x4, 0x1f ;  /* 0x08801f0014027f89 */ /* 0x000fe200000e0000 */
[----:B--2---:R-:W-:-:S03]  /*0590*/  DADD R22, R16, R22 ;  /* 0x0000000010167229 */ /* 0x004fc60000000016 */
[----:B------:R-:W0:Y:S04]  /*05a0*/  SHFL.DOWN PT, R5, R24, 0x4, 0x1f ;  /* 0x08801f0018057f89 */ /* 0x000e2800000e0000 */
[----:B------:R-:W-:Y:S04]  /*05b0*/  SHFL.DOWN PT, R13, R23, 0x4, 0x1f ;  /* 0x08801f00170d7f89 */ /* 0x000fe800000e0000 */
[----:B------:R-:W1:Y:S01]  /*05c0*/  SHFL.DOWN PT, R12, R22, 0x4, 0x1f ;  /* 0x08801f00160c7f89 */ /* 0x000e6200000e0000 */
[----:B0-----:R-:W-:Y:S01]  /*05d0*/  IMAD.IADD R19, R24, 0x1, R5 ;  /* 0x0000000118137824 */ /* 0x001fe200078e0205 */
[----:B------:R-:W-:-:S04]  /*05e0*/  DADD R4, R20, R2 ;  /* 0x0000000014047229 */ /* 0x000fc80000000002 */
[----:B------:R-:W0:Y:S01]  /*05f0*/  SHFL.DOWN PT, R16, R19, 0x2, 0x1f ;  /* 0x08401f0013107f89 */ /* 0x000e2200000e0000 */
[----:B-1----:R-:W-:-:S03]  /*0600*/  DADD R12, R22, R12 ;  /* 0x00000000160c7229 */ /* 0x002fc6000000000c */
[----:B------:R-:W-:Y:S04]  /*0610*/  SHFL.DOWN PT, R3, R5, 0x2, 0x1f ;  /* 0x08401f0005037f89 */ /* 0x000fe800000e0000 */
[----:B------:R-:W1:Y:S04]  /*0620*/  SHFL.DOWN PT, R2, R4, 0x2, 0x1f ;  /* 0x08401f0004027f89 */ /* 0x000e6800000e0000 */
[----:B------:R-:W-:Y:S04]  /*0630*/  SHFL.DOWN PT, R15, R13, 0x2, 0x1f ;  /* 0x08401f000d0f7f89 */ /* 0x000fe800000e0000 */
[----:B------:R-:W2:Y:S01]  /*0640*/  SHFL.DOWN PT, R14, R12, 0x2, 0x1f ;  /* 0x08401f000c0e7f89 */ /* 0x000ea200000e0000 */
[----:B0-----:R-:W-:-:S05]  /*0650*/  IMAD.IADD R24, R19, 0x1, R16 ;  /* 0x0000000113187824 */ /* 0x001fca00078e0210 */
[----:B------:R-:W0:Y:S01]  /*0660*/  SHFL.DOWN PT, R23, R24, 0x1, 0x1f ;  /* 0x08201f0018177f89 */ /* 0x000e2200000e0000 */
[----:B-1----:R-:W-:Y:S01]  /*0670*/  DADD R2, R4, R2 ;  /* 0x0000000004027229 */ /* 0x002fe20000000002 */
[----:B------:R-:W-:-:S04]  /*0680*/  @!P1 SHF.R.U32.HI R4, RZ, 0x5, R0 ;  /* 0x00000005ff049819 */ /* 0x000fc80000011600 */
[----:B------:R-:W-:Y:S02]  /*0690*/  @!P1 LEA R5, R4, UR6, 0x3 ;  /* 0x0000000604059c11 */ /* 0x000fe4000f8e18ff */
[----:B------:R-:W-:Y:S01]  /*06a0*/  SHFL.DOWN PT, R17, R3, 0x1, 0x1f ;  /* 0x08201f0003117f89 */ /* 0x000fe200000e0000 */
[----:B--2---:R-:W-:-:S03]  /*06b0*/  DADD R14, R12, R14 ;  /* 0x000000000c0e7229 */ /* 0x004fc6000000000e */
[----:B------:R-:W1:Y:S04]  /*06c0*/  SHFL.DOWN PT, R16, R2, 0x1, 0x1f ;  /* 0x08201f0002107f89 */ /* 0x000e6800000e0000 */
[----:B------:R-:W-:Y:S04]  /*06d0*/  SHFL.DOWN PT, R21, R15, 0x1, 0x1f ;  /* 0x08201f000f157f89 */ /* 0x000fe800000e0000 */
[----:B------:R-:W2:Y:S01]  /*06e0*/  SHFL.DOWN PT, R20, R14, 0x1, 0x1f ;  /* 0x08201f000e147f89 */ /* 0x000ea200000e0000 */
[----:B0-----:R-:W-:Y:S01]  /*06f0*/  IMAD.IADD R23, R24, 0x1, R23 ;  /* 0x0000000118177824 */ /* 0x001fe200078e0217 */
[----:B-1----:R-:W-:Y:S01]  /*0700*/  DADD R16, R2, R16 ;  /* 0x0000000002107229 */ /* 0x002fe20000000010 */
[----:B------:R-:W-:-:S02]  /*0710*/  @!P1 LEA R3, R4, UR5, 0x3 ;  /* 0x0000000504039c11 */ /* 0x000fc4000f8e18ff */
[----:B------:R-:W-:-:S04]  /*0720*/  @!P1 LEA R4, R4, UR7, 0x2 ;  /* 0x0000000704049c11 */ /* 0x000fc8000f8e10ff */
[----:B------:R0:W-:Y:S01]  /*0730*/  @!P1 STS.64 [R3], R16 ;  /* 0x0000001003009388 */ /* 0x0001e20000000a00 */
[----:B--2---:R-:W-:-:S07]  /*0740*/  DADD R20, R14, R20 ;  /* 0x000000000e147229 */ /* 0x004fce0000000014 */
[----:B------:R0:W-:Y:S04]  /*0750*/  @!P1 STS.64 [R5], R20 ;  /* 0x0000001405009388 */ /* 0x0001e80000000a00 */
[----:B------:R0:W-:Y:S01]  /*0760*/  @!P1 STS [R4], R23 ;  /* 0x0000001704009388 */ /* 0x0001e20000000800 */
[----:B------:R-:W-:Y:S06]  /*0770*/  BAR.SYNC.DEFER_BLOCKING 0x0 ;  /* 0x0000000000007b1d */ /* 0x000fec0000010000 */
[----:B------:R-:W-:Y:S05]  /*0780*/  @P0 EXIT ;  /* 0x000000000000094d */ /* 0x000fea0003800000 */
[----:B------:R-:W-:Y:S02]  /*0790*/  ISETP.GE.U32.AND P0, PT, R18, UR4, PT ;  /* 0x0000000412007c0c */ /* 0x000fe4000bf06070 */
[----:B0-----:R-:W-:Y:S02]  /*07a0*/  CS2R R2, SRZ ;  /* 0x0000000000027805 */ /* 0x001fe4000001ff00 */
[----:B------:R-:W-:Y:S01]  /*07b0*/  CS2R R4, SRZ ;  /* 0x0000000000047805 */ /* 0x000fe2000001ff00 */
[----:B------:R-:W-:-:S08]  /*07c0*/  IMAD.MOV.U32 R0, RZ, RZ, RZ ;  /* 0x000000ffff007224 */ /* 0x000fd000078e00ff */
[C---:B------:R-:W-:Y:S02]  /*07d0*/  @!P0 LEA R16, R18.reuse, UR5, 0x3 ;  /* 0x0000000512108c11 */ /* 0x040fe4000f8e18ff */
[C---:B------:R-:W-:Y:S02]  /*07e0*/  @!P0 LEA R17, R18.reuse, UR6, 0x3 ;  /* 0x0000000612118c11 */ /* 0x040fe4000f8e18ff */
[C---:B------:R-:W-:Y:S01]  /*07f0*/  @!P0 LEA R19, R18.reuse, UR7, 0x2 ;  /* 0x0000000712138c11 */ /* 0x040fe2000f8e10ff */
[----:B------:R-:W0:Y:S04]  /*0800*/  @!P0 LDS.64 R2, [R16] ;  /* 0x0000000010028984 */ /* 0x000e280000000a00 */
[----:B------:R-:W1:Y:S04]  /*0810*/  @!P0 LDS.64 R4, [R17] ;  /* 0x0000000011048984 */ /* 0x000e680000000a00 */
[----:B------:R-:W2:Y:S01]  /*0820*/  @!P0 LDS R0, [R19] ;  /* 0x0000000013008984 */ /* 0x000ea20000000800 */
[----:B------:R-:W-:-:S03]  /*0830*/  ISETP.NE.AND P0, PT, R18, RZ, PT ;  /* 0x000000ff1200720c */ /* 0x000fc60003f05270 */
        /* <DEDUP_REMOVED lines=37> */
[----:B0-----:R-:W-:-:S02]  /*0a90*/  DADD R16, R12, R16 ;  /* 0x000000000c107229 */ /* 0x001fc40000000010 */
[----:B-1----:R-:W-:Y:S01]  /*0aa0*/  DADD R20, R14, R20 ;  /* 0x000000000e147229 */ /* 0x002fe20000000014 */
[----:B--2---:R-:W-:Y:S01]  /*0ab0*/  IMAD.IADD R3, R0, 0x1, R3 ;  /* 0x0000000100037824 */ /* 0x004fe200078e0203 */
[----:B------:R-:W-:Y:S09]  /*0ac0*/  @P0 EXIT ;  /* 0x000000000000094d */ /* 0x000ff20003800000 */
[----:B------:R-:W-:Y:S04]  /*0ad0*/  REDG.E.ADD.F64.RN.STRONG.GPU desc[UR8][R8.64], R16 ;  /* 0x00000010080079a6 */ /* 0x000fe8000c12ff08 */
[----:B------:R-:W-:Y:S04]  /*0ae0*/  REDG.E.ADD.F64.RN.STRONG.GPU desc[UR8][R6.64], R20 ;  /* 0x00000014060079a6 */ /* 0x000fe8000c12ff08 */
[----:B------:R-:W-:Y:S01]  /*0af0*/  REDG.E.ADD.STRONG.GPU desc[UR8][R10.64], R3 ;  /* 0x000000030a00798e */ /* 0x000fe2000c12e108 */
[----:B------:R-:W-:Y:S05]  /*0b00*/  EXIT ;  /* 0x000000000000794d */ /* 0x000fea0003800000 */
.L_x_95:
        /* <DEDUP_REMOVED lines=15> */
.L_x_122:


//--------------------- .text._ZN15astroaccelerate9fill_onesEPfi --------------------------
	.section	.text._ZN15astroaccelerate9fill_onesEPfi,"ax",@progbits
	.align	128
.text._ZN15astroaccelerate9fill_onesEPfi:
        .type           _ZN15astroaccelerate9fill_onesEPfi,@function
        .size           _ZN15astroaccelerate9fill_onesEPfi,(.L_x_123 - _ZN15astroaccelerate9fill_onesEPfi)
        .other          _ZN15astroaccelerate9fill_onesEPfi,@"STO_CUDA_ENTRY STV_DEFAULT"
_ZN15astroaccelerate9fill_onesEPfi:
        /* <DEDUP_REMOVED lines=9> */
[----:B------:R-:W1:Y:S01]  /*0090*/  LDCU.64 UR4, c[0x0][0x358] ;  /* 0x00006b00ff0477ac */ /* 0x000e620008000a00 */
[----:B------:R-:W-:Y:S02]  /*00a0*/  HFMA2 R7, -RZ, RZ, 1.875, 0 ;  /* 0x3f800000ff077431 */ /* 0x000fe400000001ff */
[----:B0-----:R-:W-:-:S05]  /*00b0*/  IMAD.WIDE R2, R5, 0x4, R2 ;  /* 0x0000000405027825 */ /* 0x001fca00078e0202 */
[----:B-1----:R-:W-:Y:S01]  /*00c0*/  STG.E desc[UR4][R2.64], R7 ;  /* 0x0000000702007986 */ /* 0x002fe2000c101904 */
[----:B------:R-:W-:Y:S05]  /*00d0*/  EXIT ;  /* 0x000000000000794d */ /* 0x000fea0003800000 */
.L_x_96:
        /* <DEDUP_REMOVED lines=10> */
.L_x_123:


//--------------------- .text._ZN15astroaccelerate13set_int_arrayEPiii --------------------------
	.section	.text._ZN15astroaccelerate13set_int_arrayEPiii,"ax",@progbits
	.align	128
.text._ZN15astroaccelerate13set_int_arrayEPiii:
        .type           _ZN15astroaccelerate13set_int_arrayEPiii,@function
        .size           _ZN15astroaccelerate13set_int_arrayEPiii,(.L_x_124 - _ZN15astroaccelerate13set_int_arrayEPiii)
        .other          _ZN15astroaccelerate13set_int_arrayEPiii,@"STO_CUDA_ENTRY STV_DEFAULT"
_ZN15astroaccelerate13set_int_arrayEPiii:
        /* <DEDUP_REMOVED lines=10> */
[----:B------:R-:W1:Y:S01]  /*00a0*/  LDC R7, c[0x0][0x38c] ;  /* 0x0000e300ff077b82 */ /* 0x000e620000000800 */
[----:B0-----:R-:W-:-:S05]  /*00b0*/  IMAD.WIDE R2, R5, 0x4, R2 ;  /* 0x0000000405027825 */ /* 0x001fca00078e0202 */
[----:B-1----:R-:W-:Y:S01]  /*00c0*/  STG.E desc[UR4][R2.64], R7 ;  /* 0x0000000702007986 */ /* 0x002fe2000c101904 */
[----:B------:R-:W-:Y:S05]  /*00d0*/  EXIT ;  /* 0x000000000000794d */ /* 0x000fea0003800000 */
.L_x_97:
        /* <DEDUP_REMOVED lines=10> */
.L_x_124:


//--------------------- .text._ZN15astroaccelerate7MessageEv --------------------------
	.section	.text._ZN15astroaccelerate7MessageEv,"ax",@progbits
	.align	128
.text._ZN15astroaccelerate7MessageEv:
        .type           _ZN15astroaccelerate7MessageEv,@function
        .size           _ZN15astroaccelerate7MessageEv,(.L_x_125 - _ZN15astroaccelerate7MessageEv)
        .other          _ZN15astroaccelerate7MessageEv,@"STO_CUDA_ENTRY STV_DEFAULT"
_ZN15astroaccelerate7MessageEv:
[----:B------:R-:W0:Y:S01]  /*0000*/  LDC R1, c[0x0][0x37c] ;  /* 0x0000df00ff017b82 */ /* 0x000e220000000800 */
[----:B------:R-:W-:Y:S01]  /*0010*/  MOV R0, 0x50 ;  /* 0x0000005000007802 */ /* 0x000fe20000000f00 */
[----:B------:R-:W1:Y:S01]  /*0020*/  LDCU.64 UR4, c[0x4][0x40] ;  /* 0x01000800ff0477ac */ /* 0x000e620008000a00 */
[----:B------:R-:W-:-:S05]  /*0030*/  CS2R R6, SRZ ;  /* 0x0000000000067805 */ /* 0x000fca000001ff00 */
[----:B------:R2:W3:Y:S01]  /*0040*/  LDC.64 R2, c[0x4][R0] ;  /* 0x0100000000027b82 */ /* 0x0004e20000000a00 */
[----:B-1----:R-:W-:Y:S02]  /*0050*/  IMAD.U32 R4, RZ, RZ, UR4 ;  /* 0x00000004ff047e24 */ /* 0x002fe4000f8e00ff */
[----:B--2---:R-:W-:-:S07]  /*0060*/  IMAD.U32 R5, RZ, RZ, UR5 ;  /* 0x00000005ff057e24 */ /* 0x004fce000f8e00ff */
[----:B------:R-:W-:-:S07]  /*0070*/  LEPC R20, `(.L_x_98) ;  /* 0x000000001014794e */ /* 0x000fce0000000000 */
[----:B0--3--:R-:W-:Y:S05]  /*0080*/  CALL.ABS.NOINC R2 ;  /* 0x0000000002007343 */ /* 0x009fea0003c00000 */
.L_x_98:
[----:B------:R-:W-:Y:S05]  /*0090*/  EXIT ;  /* 0x000000000000794d */ /* 0x000fea0003800000 */
.L_x_99:
        /* <DEDUP_REMOVED lines=14> */
.L_x_125:


//--------------------- .nv.global.init           --------------------------
	.section	.nv.global.init,"aw",@progbits
	.align	4
.nv.global.init:
	.type		mrg32k3aM1SubSeq,@object
	.size		mrg32k3aM1SubSeq,(mrg32k3aM2SubSeq - mrg32k3aM1SubSeq)
mrg32k3aM1SubSeq:
        /*0000*/ 	.byte	0x0b, 0xcc, 0xee, 0x04, 0x73, 0x29, 0x8b, 0x6f, 0xf6, 0x53, 0x03, 0xf6, 0x23, 0xf6, 0xea, 0xda
        /* <DEDUP_REMOVED lines=125> */
	.type		mrg32k3aM2SubSeq,@object
	.size		mrg32k3aM2SubSeq,(mrg32k3aM1 - mrg32k3aM2SubSeq)
mrg32k3aM2SubSeq:
        /* <DEDUP_REMOVED lines=126> */
	.type		mrg32k3aM1,@object
	.size		mrg32k3aM1,(mrg32k3aM1Seq - mrg32k3aM1)
mrg32k3aM1:
        /* <DEDUP_REMOVED lines=144> */
	.type		mrg32k3aM1Seq,@object
	.size		mrg32k3aM1Seq,(mrg32k3aM2 - mrg32k3aM1Seq)
mrg32k3aM1Seq:
        /* <DEDUP_REMOVED lines=144> */
	.type		mrg32k3aM2,@object
	.size		mrg32k3aM2,(mrg32k3aM2Seq - mrg32k3aM2)
mrg32k3aM2:
        /* <DEDUP_REMOVED lines=144> */
	.type		mrg32k3aM2Seq,@object
	.size		mrg32k3aM2Seq,(precalc_xorwow_matrix - mrg32k3aM2Seq)
mrg32k3aM2Seq:
        /* <DEDUP_REMOVED lines=144> */
	.type		precalc_xorwow_matrix,@object
	.size		precalc_xorwow_matrix,(precalc_xorwow_offset_matrix - precalc_xorwow_matrix)
precalc_xorwow_matrix:
        /* <DEDUP_REMOVED lines=6400> */
	.type		precalc_xorwow_offset_matrix,@object
	.size		precalc_xorwow_offset_matrix,($str - precalc_xorwow_offset_matrix)
precalc_xorwow_offset_matrix:
        /* <DEDUP_REMOVED lines=6400> */
	.type		$str,@object
	.size		$str,($str$1 - $str)
$str:
        /*353c0*/ 	.byte	0x52, 0x46, 0x49, 0x20, 0x52, 0x65, 0x64, 0x75, 0x63, 0x74, 0x69, 0x6f, 0x6e, 0x20, 0x75, 0x6e
        /*353d0*/ 	.byte	0x66, 0x69, 0x6e, 0x69, 0x73, 0x68, 0x65, 0x64, 0x2e, 0x0a, 0x00
	.type		$str$1,@object
	.size		$str$1,(.L_10 - $str$1)
$str$1:
        /*353db*/ 	.byte	0x0a, 0x56, 0x61, 0x72, 0x69, 0x61, 0x6e, 0x63, 0x65, 0x20, 0x7a, 0x65, 0x72, 0x6f, 0x2c, 0x20
        /*353eb*/ 	.byte	0x53, 0x61, 0x6d, 0x70, 0x6c, 0x65, 0x20, 0x25, 0x64, 0x20, 0x25, 0x64, 0x20, 0x25, 0x6c, 0x66
        /*353fb*/ 	.byte	0x20, 0x25, 0x2e, 0x31, 0x36, 0x6c, 0x66, 0x00
.L_10:


//--------------------- .nv.shared._ZN15astroaccelerate25transpose_rowmajor_kernelEPKfPfii --------------------------
	.section	.nv.shared._ZN15astroaccelerate25transpose_rowmajor_kernelEPKfPfii,"aw",@nobits
	.sectionflags	@""
	.align	4
.nv.shared._ZN15astroaccelerate25transpose_rowmajor_kernelEPKfPfii:
	.zero		5248


//--------------------- .nv.shared.reserved.0     --------------------------
	.section	.nv.shared.reserved.0,"aw",@nobits
	.weak		__nv_reservedSMEM_offset_0_alias
	.size		__nv_reservedSMEM_offset_0_alias, 0, 64
	.other		__nv_reservedSMEM_offset_0_alias,@"STO_CUDA_RESERVED_SHARED STV_DEFAULT"
__nv_reservedSMEM_offset_0_alias:
	.zero		0
	.zero		64


//--------------------- .nv.shared._ZN15astroaccelerate9GlobStatsEPdiPiS0_S0_S1_ --------------------------
	.section	.nv.shared._ZN15astroaccelerate9GlobStatsEPdiPiS0_S0_S1_,"aw",@nobits
	.sectionflags	@""
	.align	8
.nv.shared._ZN15astroaccelerate9GlobStatsEPdiPiS0_S0_S1_:
	.zero		1824


//--------------------- .nv.shared._ZN15astroaccelerate5StatsEPfiiPiPdS2_S1_S1_i --------------------------
	.section	.nv.shared._ZN15astroaccelerate5StatsEPfiiPiPdS2_S1_S1_i,"aw",@nobits
	.sectionflags	@""
	.align	8
.nv.shared._ZN15astroaccelerate5StatsEPfiiPiPdS2_S1_S1_i:
	.zero		1824


//--------------------- .nv.constant0._ZN15astroaccelerate25transpose_rowmajor_kernelEPKfPfii --------------------------
	.section	.nv.constant0._ZN15astroaccelerate25transpose_rowmajor_kernelEPKfPfii,"a",@progbits
	.sectionflags	@""
	.align	4
.nv.constant0._ZN15astroaccelerate25transpose_rowmajor_kernelEPKfPfii:
	.zero		920


//--------------------- .nv.constant0._ZN15astroaccelerate3dotEPdPii --------------------------
	.section	.nv.constant0._ZN15astroaccelerate3dotEPdPii,"a",@progbits
	.sectionflags	@""
	.align	4
.nv.constant0._ZN15astroaccelerate3dotEPdPii:
	.zero		916


//--------------------- .nv.constant0._ZN15astroaccelerate5ScaleEPfiiff --------------------------
	.section	.nv.constant0._ZN15astroaccelerate5ScaleEPfiiff,"a",@progbits
	.sectionflags	@""
	.align	4
.nv.constant0._ZN15astroaccelerate5ScaleEPfiiff:
	.zero		920


//--------------------- .nv.constant0._ZN15astroaccelerate18Global_ReplacementEPfPdS1_S1_S1_S1_S1_S1_PiiiS0_yP24curandStatePhilox4_32_10 --------------------------
	.section	.nv.constant0._ZN15astroaccelerate18Global_ReplacementEPfPdS1_S1_S1_S1_S1_S1_PiiiS0_yP24curandStatePhilox4_32_10,"a",@progbits
	.sectionflags	@""
	.align	4
.nv.constant0._ZN15astroaccelerate18Global_ReplacementEPfPdS1_S1_S1_S1_S1_S1_PiiiS0_yP24curandStatePhilox4_32_10:
	.zero		1000


//--------------------- .nv.constant0._ZN15astroaccelerate9Clipping2EiPd --------------------------
	.section	.nv.constant0._ZN15astroaccelerate9Clipping2EiPd,"a",@progbits
	.sectionflags	@""
	.align	4
.nv.constant0._ZN15astroaccelerate9Clipping2EiPd:
	.zero		912


//--------------------- .nv.constant0._ZN15astroaccelerate8ClippingEPdPii --------------------------
	.section	.nv.constant0._ZN15astroaccelerate8ClippingEPdPii,"a",@progbits
	.sectionflags	@""
	.align	4
.nv.constant0._ZN15astroaccelerate8ClippingEPdPii:
	.zero		916


//--------------------- .nv.constant0._ZN15astroaccelerate15Global_ConvergeEPdS0_S0_S0_S0_S0_S0_S0_S0_S0_PiifS1_S1_ --------------------------
	.section	.nv.constant0._ZN15astroaccelerate15Global_ConvergeEPdS0_S0_S0_S0_S0_S0_S0_S0_S0_PiifS1_S1_,"a",@progbits
	.sectionflags	@""
	.align	4
.nv.constant0._ZN15astroaccelerate15Global_ConvergeEPdS0_S0_S0_S0_S0_S0_S0_S0_S0_PiifS1_S1_:
	.zero		1008


//--------------------- .nv.constant0._ZN15astroaccelerate7ReplaceEPfiiS0_PdS1_PiyS2_P24curandStatePhilox4_32_10i --------------------------
	.section	.nv.constant0._ZN15astroaccelerate7ReplaceEPfiiS0_PdS1_PiyS2_P24curandStatePhilox4_32_10i,"a",@progbits
	.sectionflags	@""
	.align	4
.nv.constant0._ZN15astroaccelerate7ReplaceEPfiiS0_PdS1_PiyS2_P24curandStatePhilox4_32_10i:
	.zero		972


//--------------------- .nv.constant0._ZN15astroaccelerate9SigmaClipEPfiiPiS1_PdS2_S2_S2_S1_S1_fiii --------------------------
	.section	.nv.constant0._ZN15astroaccelerate9SigmaClipEPfiiPiS1_PdS2_S2_S2_S1_S1_fiii,"a",@progbits
	.sectionflags	@""
	.align	4
.nv.constant0._ZN15astroaccelerate9SigmaClipEPfiiPiS1_PdS2_S2_S2_S1_S1_fiii:
	.zero		992


//--------------------- .nv.constant0._ZN15astroaccelerate4CalcEPdS0_Piii --------------------------
	.section	.nv.constant0._ZN15astroaccelerate4CalcEPdS0_Piii,"a",@progbits
	.sectionflags	@""
	.align	4
.nv.constant0._ZN15astroaccelerate4CalcEPdS0_Piii:
	.zero		928


//--------------------- .nv.constant0._ZN15astroaccelerate9GlobStatsEPdiPiS0_S0_S1_ --------------------------
	.section	.nv.constant0._ZN15astroaccelerate9GlobStatsEPdiPiS0_S0_S1_,"a",@progbits
	.sectionflags	@""
	.align	4
.nv.constant0._ZN15astroaccelerate9GlobStatsEPdiPiS0_S0_S1_:
	.zero		944


//--------------------- .nv.constant0._ZN15astroaccelerate5StatsEPfiiPiPdS2_S1_S1_i --------------------------
	.section	.nv.constant0._ZN15astroaccelerate5StatsEPfiiPiPdS2_S1_S1_i,"a",@progbits
	.sectionflags	@""
	.align	4
.nv.constant0._ZN15astroaccelerate5StatsEPfiiPiPdS2_S1_S1_i:
	.zero		956


//--------------------- .nv.constant0._ZN15astroaccelerate9fill_onesEPfi --------------------------
	.section	.nv.constant0._ZN15astroaccelerate9fill_onesEPfi,"a",@progbits
	.sectionflags	@""
	.align	4
.nv.constant0._ZN15astroaccelerate9fill_onesEPfi:
	.zero		908


//--------------------- .nv.constant0._ZN15astroaccelerate13set_int_arrayEPiii --------------------------
	.section	.nv.constant0._ZN15astroaccelerate13set_int_arrayEPiii,"a",@progbits
	.sectionflags	@""
	.align	4
.nv.constant0._ZN15astroaccelerate13set_int_arrayEPiii:
	.zero		912


//--------------------- .nv.constant0._ZN15astroaccelerate7MessageEv --------------------------
	.section	.nv.constant0._ZN15astroaccelerate7MessageEv,"a",@progbits
	.sectionflags	@""
	.align	4
.nv.constant0._ZN15astroaccelerate7MessageEv:
	.zero		896


//--------------------- SYMBOLS --------------------------

	.type		.nv.reservedSmem.offset0,@object
	.size		.nv.reservedSmem.offset0,0x4
	.type		.nv.reservedSmem.cap,@object
	.size		.nv.reservedSmem.cap,0x4
	.type		vprintf,@function
